//
// Generated by NVIDIA NVVM Compiler
//
// Compiler Build ID: CL-36424714
// Cuda compilation tools, release 13.0, V13.0.88
// Based on NVVM 20.0.0
//

.version 9.0
.target sm_100
.address_size 64

	// .globl	_Z15yuyv2yuv_kernalPhS_ii

.visible .entry _Z15yuyv2yuv_kernalPhS_ii(
	.param .u64 .ptr .align 1 _Z15yuyv2yuv_kernalPhS_ii_param_0,
	.param .u64 .ptr .align 1 _Z15yuyv2yuv_kernalPhS_ii_param_1,
	.param .u32 _Z15yuyv2yuv_kernalPhS_ii_param_2,
	.param .u32 _Z15yuyv2yuv_kernalPhS_ii_param_3
)
{
	.reg .pred 	%p<8>;
	.reg .b16 	%rs<4>;
	.reg .b32 	%r<17>;
	.reg .b32 	%f<51>;
	.reg .b64 	%rd<11>;

	ld.param.u64 	%rd3, [_Z15yuyv2yuv_kernalPhS_ii_param_0];
	ld.param.u64 	%rd4, [_Z15yuyv2yuv_kernalPhS_ii_param_1];
	ld.param.u32 	%r1, [_Z15yuyv2yuv_kernalPhS_ii_param_2];
	cvta.to.global.u64 	%rd5, %rd4;
	cvta.to.global.u64 	%rd6, %rd3;
	mov.u32 	%r2, %ctaid.x;
	mov.u32 	%r3, %tid.x;
	mul.lo.s32 	%r4, %r1, %r3;
	shl.b32 	%r5, %r2, 1;
	shl.b32 	%r6, %r4, 1;
	add.s32 	%r7, %r6, %r5;
	cvt.s64.s32 	%rd7, %r7;
	add.s64 	%rd1, %rd6, %rd7;
	ld.global.u8 	%rs1, [%rd1];
	add.s32 	%r8, %r4, %r2;
	mul.lo.s32 	%r9, %r8, 3;
	cvt.s64.s32 	%rd8, %r9;
	add.s64 	%rd2, %rd5, %rd8;
	st.global.u8 	[%rd2], %rs1;
	and.b32  	%r10, %r2, 1;
	cvt.rn.f32.u32 	%f1, %r10;
	setp.eq.s32 	%p1, %r10, 0;
	mov.f32 	%f50, 0f3F800000;
	@%p1 bra 	$L__BB0_5;
	abs.f32 	%f2, %f1;
	setp.num.f32 	%p2, %f2, %f2;
	@%p2 bra 	$L__BB0_3;
	mov.f32 	%f49, 0fBF800000;
	add.rn.f32 	%f50, %f49, %f1;
	bra.uni 	$L__BB0_5;
$L__BB0_3:
	setp.eq.f32 	%p3, %f2, 0f7F800000;
	@%p3 bra 	$L__BB0_5;
	mov.f32 	%f8, 0f00000000;
	mov.f32 	%f9, 0f3F000000;
	mul.rn.f32 	%f10, %f9, %f8;
	mov.f32 	%f11, 0f3DF6384F;
	mul.rn.f32 	%f12, %f11, %f8;
	mul.f32 	%f13, %f12, 0f40400000;
	fma.rn.f32 	%f14, %f10, 0f3FB8AA3B, 0f00000000;
	add.f32 	%f15, %f14, 0f00000000;
	fma.rn.f32 	%f16, %f13, %f10, %f15;
	fma.rn.f32 	%f17, %f12, 0f00000000, %f16;
	add.rn.f32 	%f18, %f8, %f17;
	mul.rn.f32 	%f19, %f18, %f1;
	cvt.rni.f32.f32 	%f20, %f19;
	sub.f32 	%f21, %f19, %f20;
	neg.f32 	%f22, %f19;
	fma.rn.f32 	%f23, %f18, %f1, %f22;
	mov.f32 	%f24, 0f80000000;
	add.rn.f32 	%f25, %f18, %f24;
	neg.f32 	%f26, %f25;
	add.rn.f32 	%f27, %f17, %f26;
	fma.rn.f32 	%f28, %f27, %f1, %f23;
	add.f32 	%f29, %f21, %f28;
	setp.gt.f32 	%p4, %f20, 0f00000000;
	selp.b32 	%r11, 0, -2097152000, %p4;
	setp.lt.f32 	%p5, %f19, 0f00000000;
	selp.f32 	%f30, 0f00000000, 0f7F800000, %p5;
	abs.f32 	%f31, %f19;
	setp.gt.f32 	%p6, %f31, 0f43180000;
	cvt.rzi.s32.f32 	%r12, %f20;
	shl.b32 	%r13, %r12, 23;
	sub.s32 	%r14, %r13, %r11;
	mov.b32 	%f32, %r14;
	add.s32 	%r15, %r11, 2130706432;
	mov.b32 	%f33, %r15;
	fma.rn.f32 	%f34, %f29, 0f391FCB8E, 0f3AAF85ED;
	fma.rn.f32 	%f35, %f34, %f29, 0f3C1D9856;
	fma.rn.f32 	%f36, %f35, %f29, 0f3D6357BB;
	fma.rn.f32 	%f37, %f36, %f29, 0f3E75FDEC;
	fma.rn.f32 	%f38, %f37, %f29, 0f3F317218;
	fma.rn.f32 	%f39, %f38, %f29, 0f3F800000;
	mul.f32 	%f40, %f39, %f33;
	mul.f32 	%f41, %f40, %f32;
	selp.f32 	%f42, %f30, %f41, %p6;
	mul.f32 	%f43, %f1, 0f3F000000;
	cvt.rzi.f32.f32 	%f44, %f43;
	add.f32 	%f45, %f44, %f44;
	sub.f32 	%f46, %f1, %f45;
	abs.f32 	%f47, %f46;
	setp.neu.f32 	%p7, %f47, 0f3F800000;
	neg.f32 	%f48, %f42;
	selp.f32 	%f50, %f42, %f48, %p7;
$L__BB0_5:
	cvt.rzi.s32.f32 	%r16, %f50;
	cvt.s64.s32 	%rd9, %r16;
	add.s64 	%rd10, %rd1, %rd9;
	ld.global.u8 	%rs2, [%rd10];
	st.global.u8 	[%rd2+1], %rs2;
	ld.global.u8 	%rs3, [%rd10+2];
	st.global.u8 	[%rd2+2], %rs3;
	ret;

}
	// .globl	_Z15yuyv2bgr_kernalPhS_ii
.visible .entry _Z15yuyv2bgr_kernalPhS_ii(
	.param .u64 .ptr .align 1 _Z15yuyv2bgr_kernalPhS_ii_param_0,
	.param .u64 .ptr .align 1 _Z15yuyv2bgr_kernalPhS_ii_param_1,
	.param .u32 _Z15yuyv2bgr_kernalPhS_ii_param_2,
	.param .u32 _Z15yuyv2bgr_kernalPhS_ii_param_3
)
{
	.reg .pred 	%p<8>;
	.reg .b16 	%rs<2>;
	.reg .b32 	%r<33>;
	.reg .b32 	%f<54>;
	.reg .b64 	%rd<11>;
	.reg .b64 	%fd<9>;

	ld.param.u64 	%rd3, [_Z15yuyv2bgr_kernalPhS_ii_param_0];
	ld.param.u64 	%rd2, [_Z15yuyv2bgr_kernalPhS_ii_param_1];
	ld.param.u32 	%r3, [_Z15yuyv2bgr_kernalPhS_ii_param_2];
	cvta.to.global.u64 	%rd4, %rd3;
	mov.u32 	%r1, %ctaid.x;
	mov.u32 	%r4, %tid.x;
	mul.lo.s32 	%r2, %r3, %r4;
	shl.b32 	%r5, %r1, 1;
	shl.b32 	%r6, %r2, 1;
	add.s32 	%r7, %r6, %r5;
	cvt.s64.s32 	%rd5, %r7;
	add.s64 	%rd1, %rd4, %rd5;
	ld.global.u8 	%rs1, [%rd1];
	and.b32  	%r8, %r1, 1;
	cvt.rn.f32.u32 	%f1, %r8;
	setp.eq.s32 	%p1, %r8, 0;
	mov.f32 	%f53, 0f3F800000;
	@%p1 bra 	$L__BB1_5;
	abs.f32 	%f2, %f1;
	setp.num.f32 	%p2, %f2, %f2;
	@%p2 bra 	$L__BB1_3;
	mov.f32 	%f49, 0fBF800000;
	add.rn.f32 	%f53, %f49, %f1;
	bra.uni 	$L__BB1_5;
$L__BB1_3:
	setp.eq.f32 	%p3, %f2, 0f7F800000;
	@%p3 bra 	$L__BB1_5;
	mov.f32 	%f8, 0f00000000;
	mov.f32 	%f9, 0f3F000000;
	mul.rn.f32 	%f10, %f9, %f8;
	mov.f32 	%f11, 0f3DF6384F;
	mul.rn.f32 	%f12, %f11, %f8;
	mul.f32 	%f13, %f12, 0f40400000;
	fma.rn.f32 	%f14, %f10, 0f3FB8AA3B, 0f00000000;
	add.f32 	%f15, %f14, 0f00000000;
	fma.rn.f32 	%f16, %f13, %f10, %f15;
	fma.rn.f32 	%f17, %f12, 0f00000000, %f16;
	add.rn.f32 	%f18, %f8, %f17;
	mul.rn.f32 	%f19, %f18, %f1;
	cvt.rni.f32.f32 	%f20, %f19;
	sub.f32 	%f21, %f19, %f20;
	neg.f32 	%f22, %f19;
	fma.rn.f32 	%f23, %f18, %f1, %f22;
	mov.f32 	%f24, 0f80000000;
	add.rn.f32 	%f25, %f18, %f24;
	neg.f32 	%f26, %f25;
	add.rn.f32 	%f27, %f17, %f26;
	fma.rn.f32 	%f28, %f27, %f1, %f23;
	add.f32 	%f29, %f21, %f28;
	setp.gt.f32 	%p4, %f20, 0f00000000;
	selp.b32 	%r9, 0, -2097152000, %p4;
	setp.lt.f32 	%p5, %f19, 0f00000000;
	selp.f32 	%f30, 0f00000000, 0f7F800000, %p5;
	abs.f32 	%f31, %f19;
	setp.gt.f32 	%p6, %f31, 0f43180000;
	cvt.rzi.s32.f32 	%r10, %f20;
	shl.b32 	%r11, %r10, 23;
	sub.s32 	%r12, %r11, %r9;
	mov.b32 	%f32, %r12;
	add.s32 	%r13, %r9, 2130706432;
	mov.b32 	%f33, %r13;
	fma.rn.f32 	%f34, %f29, 0f391FCB8E, 0f3AAF85ED;
	fma.rn.f32 	%f35, %f34, %f29, 0f3C1D9856;
	fma.rn.f32 	%f36, %f35, %f29, 0f3D6357BB;
	fma.rn.f32 	%f37, %f36, %f29, 0f3E75FDEC;
	fma.rn.f32 	%f38, %f37, %f29, 0f3F317218;
	fma.rn.f32 	%f39, %f38, %f29, 0f3F800000;
	mul.f32 	%f40, %f39, %f33;
	mul.f32 	%f41, %f40, %f32;
	selp.f32 	%f42, %f30, %f41, %p6;
	mul.f32 	%f43, %f1, 0f3F000000;
	cvt.rzi.f32.f32 	%f44, %f43;
	add.f32 	%f45, %f44, %f44;
	sub.f32 	%f46, %f1, %f45;
	abs.f32 	%f47, %f46;
	setp.neu.f32 	%p7, %f47, 0f3F800000;
	neg.f32 	%f48, %f42;
	selp.f32 	%f53, %f42, %f48, %p7;
$L__BB1_5:
	cvta.to.global.u64 	%rd6, %rd2;
	cvt.rzi.s32.f32 	%r14, %f53;
	cvt.s64.s32 	%rd7, %r14;
	add.s64 	%rd8, %rd1, %rd7;
	ld.global.u8 	%r15, [%rd8];
	ld.global.u8 	%r16, [%rd8+2];
	cvt.u32.u16 	%r17, %rs1;
	and.b32  	%r18, %r17, 255;
	add.s32 	%r19, %r18, -16;
	cvt.rn.f64.s32 	%fd1, %r19;
	mul.f64 	%fd2, %fd1, 0d3FF29FBE76C8B439;
	add.s32 	%r20, %r16, -128;
	cvt.rn.f64.s32 	%fd3, %r20;
	fma.rn.f64 	%fd4, %fd3, 0d400024DD2F1A9FBE, %fd2;
	cvt.rn.f32.f64 	%f50, %fd4;
	add.s32 	%r21, %r15, -128;
	cvt.rn.f64.s32 	%fd5, %r21;
	fma.rn.f64 	%fd6, %fd5, 0dBFEA04189374BC6A, %fd2;
	fma.rn.f64 	%fd7, %fd3, 0dBFD90624DD2F1AA0, %fd6;
	cvt.rn.f32.f64 	%f51, %fd7;
	fma.rn.f64 	%fd8, %fd5, 0d3FF989374BC6A7F0, %fd2;
	cvt.rn.f32.f64 	%f52, %fd8;
	cvt.rzi.s32.f32 	%r22, %f50;
	max.s32 	%r23, %r22, 0;
	min.s32 	%r24, %r23, 255;
	add.s32 	%r25, %r2, %r1;
	mul.lo.s32 	%r26, %r25, 3;
	cvt.s64.s32 	%rd9, %r26;
	add.s64 	%rd10, %rd6, %rd9;
	st.global.u8 	[%rd10+2], %r24;
	cvt.rzi.s32.f32 	%r27, %f51;
	max.s32 	%r28, %r27, 0;
	min.s32 	%r29, %r28, 255;
	st.global.u8 	[%rd10+1], %r29;
	cvt.rzi.s32.f32 	%r30, %f52;
	max.s32 	%r31, %r30, 0;
	min.s32 	%r32, %r31, 255;
	st.global.u8 	[%rd10], %r32;
	ret;

}
	// .globl	_Z9bgr2rgbfpPhPfii
.visible .entry _Z9bgr2rgbfpPhPfii(
	.param .u64 .ptr .align 1 _Z9bgr2rgbfpPhPfii_param_0,
	.param .u64 .ptr .align 1 _Z9bgr2rgbfpPhPfii_param_1,
	.param .u32 _Z9bgr2rgbfpPhPfii_param_2,
	.param .u32 _Z9bgr2rgbfpPhPfii_param_3
)
{
	.reg .b16 	%rs<4>;
	.reg .b32 	%r<8>;
	.reg .b32 	%f<7>;
	.reg .b64 	%rd<12>;

	ld.param.u64 	%rd1, [_Z9bgr2rgbfpPhPfii_param_0];
	ld.param.u64 	%rd2, [_Z9bgr2rgbfpPhPfii_param_1];
	ld.param.u32 	%r1, [_Z9bgr2rgbfpPhPfii_param_2];
	ld.param.u32 	%r2, [_Z9bgr2rgbfpPhPfii_param_3];
	cvta.to.global.u64 	%rd3, %rd2;
	cvta.to.global.u64 	%rd4, %rd1;
	mov.u32 	%r3, %ctaid.x;
	mov.u32 	%r4, %tid.x;
	mad.lo.s32 	%r5, %r1, %r4, %r3;
	mul.lo.s32 	%r6, %r5, 3;
	cvt.s64.s32 	%rd5, %r6;
	add.s64 	%rd6, %rd4, %rd5;
	ld.global.u8 	%rs1, [%rd6+2];
	cvt.rn.f32.u16 	%f1, %rs1;
	div.rn.f32 	%f2, %f1, 0f437F0000;
	ld.global.u8 	%rs2, [%rd6+1];
	cvt.rn.f32.u16 	%f3, %rs2;
	div.rn.f32 	%f4, %f3, 0f437F0000;
	ld.global.u8 	%rs3, [%rd6];
	cvt.rn.f32.u16 	%f5, %rs3;
	div.rn.f32 	%f6, %f5, 0f437F0000;
	mul.lo.s32 	%r7, %r2, %r1;
	mul.wide.s32 	%rd7, %r5, 4;
	add.s64 	%rd8, %rd3, %rd7;
	st.global.f32 	[%rd8], %f2;
	mul.wide.s32 	%rd9, %r7, 4;
	add.s64 	%rd10, %rd8, %rd9;
	st.global.f32 	[%rd10], %f4;
	add.s64 	%rd11, %rd10, %rd9;
	st.global.f32 	[%rd11], %f6;
	ret;

}
	// .globl	_Z16baygr2bgr_kernalPhS_iiffff
.visible .entry _Z16baygr2bgr_kernalPhS_iiffff(
	.param .u64 .ptr .align 1 _Z16baygr2bgr_kernalPhS_iiffff_param_0,
	.param .u64 .ptr .align 1 _Z16baygr2bgr_kernalPhS_iiffff_param_1,
	.param .u32 _Z16baygr2bgr_kernalPhS_iiffff_param_2,
	.param .u32 _Z16baygr2bgr_kernalPhS_iiffff_param_3,
	.param .f32 _Z16baygr2bgr_kernalPhS_iiffff_param_4,
	.param .f32 _Z16baygr2bgr_kernalPhS_iiffff_param_5,
	.param .f32 _Z16baygr2bgr_kernalPhS_iiffff_param_6,
	.param .f32 _Z16baygr2bgr_kernalPhS_iiffff_param_7
)
{
	.reg .pred 	%p<13>;
	.reg .b16 	%rs<4>;
	.reg .b32 	%r<29>;
	.reg .b32 	%f<56>;
	.reg .b64 	%rd<13>;
	.reg .b64 	%fd<5>;

	ld.param.u64 	%rd2, [_Z16baygr2bgr_kernalPhS_iiffff_param_0];
	ld.param.u64 	%rd1, [_Z16baygr2bgr_kernalPhS_iiffff_param_1];
	ld.param.u32 	%r3, [_Z16baygr2bgr_kernalPhS_iiffff_param_2];
	ld.param.u32 	%r4, [_Z16baygr2bgr_kernalPhS_iiffff_param_3];
	ld.param.f32 	%f17, [_Z16baygr2bgr_kernalPhS_iiffff_param_4];
	ld.param.f32 	%f19, [_Z16baygr2bgr_kernalPhS_iiffff_param_5];
	ld.param.f32 	%f20, [_Z16baygr2bgr_kernalPhS_iiffff_param_6];
	ld.param.f32 	%f21, [_Z16baygr2bgr_kernalPhS_iiffff_param_7];
	cvta.to.global.u64 	%rd3, %rd2;
	mov.u32 	%r1, %ctaid.x;
	mov.u32 	%r5, %tid.x;
	sub.s32 	%r2, %r4, %r5;
	and.b32  	%r6, %r5, 1;
	xor.b32  	%r7, %r6, 1;
	add.s32 	%r8, %r7, %r5;
	and.b32  	%r9, %r1, 2147483646;
	mad.lo.s32 	%r10, %r3, %r8, %r9;
	cvt.s64.s32 	%rd4, %r10;
	add.s64 	%rd5, %rd3, %rd4;
	ld.global.u8 	%rs1, [%rd5];
	cvt.rn.f32.u16 	%f22, %rs1;
	mul.f32 	%f1, %f21, %f22;
	or.b32  	%r11, %r9, %r6;
	mad.lo.s32 	%r12, %r3, %r5, %r11;
	cvt.s64.s32 	%rd6, %r12;
	add.s64 	%rd7, %rd3, %rd6;
	ld.global.u8 	%rs2, [%rd7];
	cvt.rn.f32.u16 	%f23, %rs2;
	mul.f32 	%f2, %f20, %f23;
	and.b32  	%r13, %r5, 1022;
	or.b32  	%r14, %r1, 1;
	mad.lo.s32 	%r15, %r3, %r13, %r14;
	cvt.s64.s32 	%rd8, %r15;
	add.s64 	%rd9, %rd3, %rd8;
	ld.global.u8 	%rs3, [%rd9];
	cvt.rn.f32.u16 	%f24, %rs3;
	mul.f32 	%f3, %f19, %f24;
	max.f32 	%f25, %f3, %f2;
	max.f32 	%f4, %f25, %f1;
	min.f32 	%f26, %f3, %f2;
	min.f32 	%f27, %f26, %f1;
	sub.f32 	%f5, %f4, %f27;
	setp.eq.f32 	%p1, %f5, 0f00000000;
	mov.f32 	%f52, 0f00000000;
	@%p1 bra 	$L__BB3_8;
	setp.neu.f32 	%p2, %f4, %f3;
	@%p2 bra 	$L__BB3_5;
	setp.ltu.f32 	%p4, %f2, %f1;
	@%p4 bra 	$L__BB3_4;
	sub.f32 	%f34, %f2, %f1;
	mul.f32 	%f35, %f34, 0f42700000;
	div.rn.f32 	%f52, %f35, %f5;
	bra.uni 	$L__BB3_8;
$L__BB3_4:
	sub.f32 	%f36, %f2, %f1;
	mul.f32 	%f37, %f36, 0f42700000;
	div.rn.f32 	%f38, %f37, %f5;
	add.f32 	%f52, %f38, 0f43B40000;
	bra.uni 	$L__BB3_8;
$L__BB3_5:
	setp.neu.f32 	%p3, %f4, %f2;
	@%p3 bra 	$L__BB3_7;
	sub.f32 	%f31, %f1, %f3;
	mul.f32 	%f32, %f31, 0f42700000;
	div.rn.f32 	%f33, %f32, %f5;
	add.f32 	%f52, %f33, 0f42F00000;
	bra.uni 	$L__BB3_8;
$L__BB3_7:
	sub.f32 	%f28, %f3, %f2;
	mul.f32 	%f29, %f28, 0f42700000;
	div.rn.f32 	%f30, %f29, %f5;
	add.f32 	%f52, %f30, 0f43700000;
$L__BB3_8:
	div.rn.f32 	%f39, %f5, %f4;
	setp.eq.f32 	%p5, %f4, 0f00000000;
	selp.f32 	%f40, 0f00000000, %f39, %p5;
	setp.ltu.f32 	%p6, %f17, 0f00000000;
	mov.f32 	%f41, 0f3F800000;
	sub.f32 	%f42, %f41, %f40;
	selp.f32 	%f43, %f40, %f42, %p6;
	fma.rn.f32 	%f44, %f17, %f43, %f40;
	cvt.f64.f32 	%fd1, %f52;
	div.rn.f64 	%fd2, %fd1, 0d404E000000000000;
	cvt.rzi.s32.f64 	%r16, %fd2;
	cvt.rn.f64.s32 	%fd3, %r16;
	sub.f64 	%fd4, %fd2, %fd3;
	cvt.rn.f32.f64 	%f45, %fd4;
	sub.f32 	%f46, %f41, %f44;
	mul.f32 	%f11, %f4, %f46;
	mul.f32 	%f47, %f44, %f45;
	sub.f32 	%f48, %f41, %f47;
	mul.f32 	%f12, %f4, %f48;
	sub.f32 	%f49, %f41, %f45;
	mul.f32 	%f50, %f44, %f49;
	sub.f32 	%f51, %f41, %f50;
	mul.f32 	%f13, %f4, %f51;
	setp.gt.s32 	%p7, %r16, 2;
	@%p7 bra 	$L__BB3_12;
	setp.eq.s32 	%p11, %r16, 1;
	mov.f32 	%f53, %f12;
	mov.f32 	%f54, %f4;
	mov.f32 	%f55, %f11;
	@%p11 bra 	$L__BB3_16;
	setp.eq.s32 	%p12, %r16, 2;
	mov.f32 	%f53, %f4;
	mov.f32 	%f54, %f13;
	mov.f32 	%f55, %f11;
	@%p12 bra 	$L__BB3_11;
	bra.uni 	$L__BB3_16;
$L__BB3_11:
	mov.f32 	%f53, %f11;
	mov.f32 	%f54, %f4;
	mov.f32 	%f55, %f13;
	bra.uni 	$L__BB3_16;
$L__BB3_12:
	setp.eq.s32 	%p8, %r16, 3;
	mov.f32 	%f53, %f11;
	mov.f32 	%f54, %f12;
	mov.f32 	%f55, %f4;
	@%p8 bra 	$L__BB3_16;
	setp.eq.s32 	%p9, %r16, 4;
	mov.f32 	%f53, %f13;
	mov.f32 	%f54, %f11;
	mov.f32 	%f55, %f4;
	@%p9 bra 	$L__BB3_16;
	setp.eq.s32 	%p10, %r16, 5;
	mov.f32 	%f53, %f4;
	mov.f32 	%f54, %f13;
	mov.f32 	%f55, %f11;
	@%p10 bra 	$L__BB3_15;
	bra.uni 	$L__BB3_16;
$L__BB3_15:
	mov.f32 	%f53, %f4;
	mov.f32 	%f54, %f11;
	mov.f32 	%f55, %f12;
$L__BB3_16:
	cvta.to.global.u64 	%rd10, %rd1;
	cvt.rzi.s32.f32 	%r17, %f55;
	max.s32 	%r18, %r17, 0;
	min.s32 	%r19, %r18, 255;
	sub.s32 	%r20, %r3, %r1;
	mad.lo.s32 	%r21, %r2, %r3, %r20;
	mul.lo.s32 	%r22, %r21, 3;
	cvt.s64.s32 	%rd11, %r22;
	add.s64 	%rd12, %rd10, %rd11;
	st.global.u8 	[%rd12], %r19;
	cvt.rzi.s32.f32 	%r23, %f54;
	max.s32 	%r24, %r23, 0;
	min.s32 	%r25, %r24, 255;
	st.global.u8 	[%rd12+1], %r25;
	cvt.rzi.s32.f32 	%r26, %f53;
	max.s32 	%r27, %r26, 0;
	min.s32 	%r28, %r27, 255;
	st.global.u8 	[%rd12+2], %r28;
	ret;

}
	// .globl	_Z20resize_packed_kernalIfEvPT_iiS1_ii
.visible .entry _Z20resize_packed_kernalIfEvPT_iiS1_ii(
	.param .u64 .ptr .align 1 _Z20resize_packed_kernalIfEvPT_iiS1_ii_param_0,
	.param .u32 _Z20resize_packed_kernalIfEvPT_iiS1_ii_param_1,
	.param .u32 _Z20resize_packed_kernalIfEvPT_iiS1_ii_param_2,
	.param .u64 .ptr .align 1 _Z20resize_packed_kernalIfEvPT_iiS1_ii_param_3,
	.param .u32 _Z20resize_packed_kernalIfEvPT_iiS1_ii_param_4,
	.param .u32 _Z20resize_packed_kernalIfEvPT_iiS1_ii_param_5
)
{
	.reg .pred 	%p<4>;
	.reg .b16 	%rs<25>;
	.reg .b32 	%r<31>;
	.reg .b32 	%f<63>;
	.reg .b64 	%rd<13>;

	ld.param.u64 	%rd3, [_Z20resize_packed_kernalIfEvPT_iiS1_ii_param_0];
	ld.param.u32 	%r4, [_Z20resize_packed_kernalIfEvPT_iiS1_ii_param_1];
	ld.param.u32 	%r6, [_Z20resize_packed_kernalIfEvPT_iiS1_ii_param_2];
	ld.param.u64 	%rd4, [_Z20resize_packed_kernalIfEvPT_iiS1_ii_param_3];
	ld.param.u32 	%r7, [_Z20resize_packed_kernalIfEvPT_iiS1_ii_param_4];
	ld.param.u32 	%r8, [_Z20resize_packed_kernalIfEvPT_iiS1_ii_param_5];
	cvta.to.global.u64 	%rd5, %rd4;
	cvta.to.global.u64 	%rd1, %rd3;
	mov.u32 	%r9, %ctaid.x;
	mov.u32 	%r10, %tid.x;
	mad.lo.s32 	%r11, %r7, %r10, %r9;
	mul.lo.s32 	%r12, %r11, 3;
	cvt.rn.f32.s32 	%f6, %r6;
	cvt.rn.f32.s32 	%f7, %r8;
	div.rn.f32 	%f8, %f6, %f7;
	cvt.rn.f32.s32 	%f9, %r4;
	cvt.rn.f32.s32 	%f10, %r7;
	div.rn.f32 	%f11, %f9, %f10;
	cvt.rn.f32.u32 	%f12, %r10;
	mul.f32 	%f13, %f8, %f12;
	cvt.rn.f32.u32 	%f14, %r9;
	mul.f32 	%f1, %f11, %f14;
	cvt.rzi.s32.f32 	%r13, %f13;
	cvt.rzi.s32.f32 	%r14, %f1;
	cvt.rn.f32.s32 	%f15, %r13;
	sub.f32 	%f2, %f13, %f15;
	mul.lo.s32 	%r2, %r4, 3;
	mul.lo.s32 	%r3, %r2, %r13;
	add.s32 	%r15, %r13, 1;
	setp.lt.s32 	%p1, %r15, %r6;
	add.s32 	%r16, %r14, 1;
	setp.lt.s32 	%p2, %r16, %r4;
	mul.wide.s32 	%rd6, %r12, 4;
	add.s64 	%rd2, %rd5, %rd6;
	and.pred  	%p3, %p1, %p2;
	@%p3 bra 	$L__BB4_2;
	mad.lo.s32 	%r30, %r14, 3, %r3;
	mul.wide.s32 	%rd11, %r30, 4;
	add.s64 	%rd12, %rd1, %rd11;
	ld.global.f32 	%f60, [%rd12];
	st.global.f32 	[%rd2], %f60;
	ld.global.f32 	%f61, [%rd12+4];
	st.global.f32 	[%rd2+4], %f61;
	ld.global.f32 	%f62, [%rd12+8];
	bra.uni 	$L__BB4_3;
$L__BB4_2:
	cvt.rn.f32.s32 	%f16, %r14;
	sub.f32 	%f17, %f1, %f16;
	mad.lo.s32 	%r17, %r14, 3, %r3;
	mul.wide.s32 	%rd7, %r17, 4;
	add.s64 	%rd8, %rd1, %rd7;
	ld.global.f32 	%f18, [%rd8];
	cvt.rzi.u32.f32 	%r18, %f18;
	cvt.u16.u32 	%rs1, %r18;
	and.b16  	%rs2, %rs1, 255;
	ld.global.f32 	%f19, [%rd8+12];
	cvt.rzi.u32.f32 	%r19, %f19;
	cvt.u16.u32 	%rs3, %r19;
	and.b16  	%rs4, %rs3, 255;
	mul.wide.s32 	%rd9, %r2, 4;
	add.s64 	%rd10, %rd8, %rd9;
	ld.global.f32 	%f20, [%rd10];
	cvt.rzi.u32.f32 	%r20, %f20;
	cvt.u16.u32 	%rs5, %r20;
	and.b16  	%rs6, %rs5, 255;
	ld.global.f32 	%f21, [%rd10+12];
	cvt.rzi.u32.f32 	%r21, %f21;
	cvt.u16.u32 	%rs7, %r21;
	and.b16  	%rs8, %rs7, 255;
	mov.f32 	%f22, 0f3F800000;
	sub.f32 	%f23, %f22, %f2;
	sub.f32 	%f24, %f22, %f17;
	mul.f32 	%f25, %f24, %f23;
	cvt.rn.f32.u16 	%f26, %rs2;
	mul.f32 	%f27, %f17, %f23;
	cvt.rn.f32.u16 	%f28, %rs4;
	mul.f32 	%f29, %f27, %f28;
	fma.rn.f32 	%f30, %f25, %f26, %f29;
	mul.f32 	%f31, %f2, %f24;
	cvt.rn.f32.u16 	%f32, %rs6;
	fma.rn.f32 	%f33, %f31, %f32, %f30;
	mul.f32 	%f34, %f17, %f2;
	cvt.rn.f32.u16 	%f35, %rs8;
	fma.rn.f32 	%f36, %f34, %f35, %f33;
	st.global.f32 	[%rd2], %f36;
	ld.global.f32 	%f37, [%rd8+4];
	cvt.rzi.u32.f32 	%r22, %f37;
	cvt.u16.u32 	%rs9, %r22;
	and.b16  	%rs10, %rs9, 255;
	ld.global.f32 	%f38, [%rd8+16];
	cvt.rzi.u32.f32 	%r23, %f38;
	cvt.u16.u32 	%rs11, %r23;
	and.b16  	%rs12, %rs11, 255;
	ld.global.f32 	%f39, [%rd10+4];
	cvt.rzi.u32.f32 	%r24, %f39;
	cvt.u16.u32 	%rs13, %r24;
	and.b16  	%rs14, %rs13, 255;
	ld.global.f32 	%f40, [%rd10+16];
	cvt.rzi.u32.f32 	%r25, %f40;
	cvt.u16.u32 	%rs15, %r25;
	and.b16  	%rs16, %rs15, 255;
	cvt.rn.f32.u16 	%f41, %rs10;
	cvt.rn.f32.u16 	%f42, %rs12;
	mul.f32 	%f43, %f27, %f42;
	fma.rn.f32 	%f44, %f25, %f41, %f43;
	cvt.rn.f32.u16 	%f45, %rs14;
	fma.rn.f32 	%f46, %f31, %f45, %f44;
	cvt.rn.f32.u16 	%f47, %rs16;
	fma.rn.f32 	%f48, %f34, %f47, %f46;
	st.global.f32 	[%rd2+4], %f48;
	ld.global.f32 	%f49, [%rd8+8];
	cvt.rzi.u32.f32 	%r26, %f49;
	cvt.u16.u32 	%rs17, %r26;
	and.b16  	%rs18, %rs17, 255;
	ld.global.f32 	%f50, [%rd8+20];
	cvt.rzi.u32.f32 	%r27, %f50;
	cvt.u16.u32 	%rs19, %r27;
	and.b16  	%rs20, %rs19, 255;
	ld.global.f32 	%f51, [%rd10+8];
	cvt.rzi.u32.f32 	%r28, %f51;
	cvt.u16.u32 	%rs21, %r28;
	and.b16  	%rs22, %rs21, 255;
	ld.global.f32 	%f52, [%rd10+20];
	cvt.rzi.u32.f32 	%r29, %f52;
	cvt.u16.u32 	%rs23, %r29;
	and.b16  	%rs24, %rs23, 255;
	cvt.rn.f32.u16 	%f53, %rs18;
	cvt.rn.f32.u16 	%f54, %rs20;
	mul.f32 	%f55, %f27, %f54;
	fma.rn.f32 	%f56, %f25, %f53, %f55;
	cvt.rn.f32.u16 	%f57, %rs22;
	fma.rn.f32 	%f58, %f31, %f57, %f56;
	cvt.rn.f32.u16 	%f59, %rs24;
	fma.rn.f32 	%f62, %f34, %f59, %f58;
$L__BB4_3:
	st.global.f32 	[%rd2+8], %f62;
	ret;

}
	// .globl	_Z20resize_packed_kernalIhEvPT_iiS1_ii
.visible .entry _Z20resize_packed_kernalIhEvPT_iiS1_ii(
	.param .u64 .ptr .align 1 _Z20resize_packed_kernalIhEvPT_iiS1_ii_param_0,
	.param .u32 _Z20resize_packed_kernalIhEvPT_iiS1_ii_param_1,
	.param .u32 _Z20resize_packed_kernalIhEvPT_iiS1_ii_param_2,
	.param .u64 .ptr .align 1 _Z20resize_packed_kernalIhEvPT_iiS1_ii_param_3,
	.param .u32 _Z20resize_packed_kernalIhEvPT_iiS1_ii_param_4,
	.param .u32 _Z20resize_packed_kernalIhEvPT_iiS1_ii_param_5
)
{
	.reg .pred 	%p<4>;
	.reg .b16 	%rs<19>;
	.reg .b32 	%r<22>;
	.reg .b32 	%f<46>;
	.reg .b64 	%rd<13>;

	ld.param.u64 	%rd3, [_Z20resize_packed_kernalIhEvPT_iiS1_ii_param_0];
	ld.param.u32 	%r4, [_Z20resize_packed_kernalIhEvPT_iiS1_ii_param_1];
	ld.param.u32 	%r6, [_Z20resize_packed_kernalIhEvPT_iiS1_ii_param_2];
	ld.param.u64 	%rd4, [_Z20resize_packed_kernalIhEvPT_iiS1_ii_param_3];
	ld.param.u32 	%r7, [_Z20resize_packed_kernalIhEvPT_iiS1_ii_param_4];
	ld.param.u32 	%r8, [_Z20resize_packed_kernalIhEvPT_iiS1_ii_param_5];
	cvta.to.global.u64 	%rd5, %rd4;
	cvta.to.global.u64 	%rd1, %rd3;
	mov.u32 	%r9, %ctaid.x;
	mov.u32 	%r10, %tid.x;
	mad.lo.s32 	%r11, %r7, %r10, %r9;
	mul.lo.s32 	%r12, %r11, 3;
	cvt.rn.f32.s32 	%f3, %r6;
	cvt.rn.f32.s32 	%f4, %r8;
	div.rn.f32 	%f5, %f3, %f4;
	cvt.rn.f32.s32 	%f6, %r4;
	cvt.rn.f32.s32 	%f7, %r7;
	div.rn.f32 	%f8, %f6, %f7;
	cvt.rn.f32.u32 	%f9, %r10;
	mul.f32 	%f10, %f5, %f9;
	cvt.rn.f32.u32 	%f11, %r9;
	mul.f32 	%f1, %f8, %f11;
	cvt.rzi.s32.f32 	%r13, %f10;
	cvt.rzi.s32.f32 	%r14, %f1;
	cvt.rn.f32.s32 	%f12, %r13;
	sub.f32 	%f2, %f10, %f12;
	mul.lo.s32 	%r2, %r4, 3;
	mul.lo.s32 	%r3, %r2, %r13;
	add.s32 	%r15, %r13, 1;
	setp.lt.s32 	%p1, %r15, %r6;
	add.s32 	%r16, %r14, 1;
	setp.lt.s32 	%p2, %r16, %r4;
	cvt.s64.s32 	%rd6, %r12;
	add.s64 	%rd2, %rd5, %rd6;
	and.pred  	%p3, %p1, %p2;
	@%p3 bra 	$L__BB5_2;
	mad.lo.s32 	%r21, %r14, 3, %r3;
	cvt.s64.s32 	%rd11, %r21;
	add.s64 	%rd12, %rd1, %rd11;
	ld.global.u8 	%rs16, [%rd12];
	st.global.u8 	[%rd2], %rs16;
	ld.global.u8 	%rs17, [%rd12+1];
	st.global.u8 	[%rd2+1], %rs17;
	ld.global.u8 	%rs18, [%rd12+2];
	bra.uni 	$L__BB5_3;
$L__BB5_2:
	cvt.rn.f32.s32 	%f13, %r14;
	sub.f32 	%f14, %f1, %f13;
	mad.lo.s32 	%r17, %r14, 3, %r3;
	cvt.s64.s32 	%rd7, %r17;
	add.s64 	%rd8, %rd1, %rd7;
	ld.global.u8 	%rs4, [%rd8];
	ld.global.u8 	%rs5, [%rd8+3];
	cvt.s64.s32 	%rd9, %r2;
	add.s64 	%rd10, %rd8, %rd9;
	ld.global.u8 	%rs6, [%rd10];
	ld.global.u8 	%rs7, [%rd10+3];
	mov.f32 	%f15, 0f3F800000;
	sub.f32 	%f16, %f15, %f2;
	sub.f32 	%f17, %f15, %f14;
	mul.f32 	%f18, %f17, %f16;
	cvt.rn.f32.u16 	%f19, %rs4;
	mul.f32 	%f20, %f14, %f16;
	cvt.rn.f32.u16 	%f21, %rs5;
	mul.f32 	%f22, %f20, %f21;
	fma.rn.f32 	%f23, %f18, %f19, %f22;
	mul.f32 	%f24, %f2, %f17;
	cvt.rn.f32.u16 	%f25, %rs6;
	fma.rn.f32 	%f26, %f24, %f25, %f23;
	mul.f32 	%f27, %f14, %f2;
	cvt.rn.f32.u16 	%f28, %rs7;
	fma.rn.f32 	%f29, %f27, %f28, %f26;
	cvt.rzi.u32.f32 	%r18, %f29;
	st.global.u8 	[%rd2], %r18;
	ld.global.u8 	%rs8, [%rd8+1];
	ld.global.u8 	%rs9, [%rd8+4];
	ld.global.u8 	%rs10, [%rd10+1];
	ld.global.u8 	%rs11, [%rd10+4];
	cvt.rn.f32.u16 	%f30, %rs8;
	cvt.rn.f32.u16 	%f31, %rs9;
	mul.f32 	%f32, %f20, %f31;
	fma.rn.f32 	%f33, %f18, %f30, %f32;
	cvt.rn.f32.u16 	%f34, %rs10;
	fma.rn.f32 	%f35, %f24, %f34, %f33;
	cvt.rn.f32.u16 	%f36, %rs11;
	fma.rn.f32 	%f37, %f27, %f36, %f35;
	cvt.rzi.u32.f32 	%r19, %f37;
	st.global.u8 	[%rd2+1], %r19;
	ld.global.u8 	%rs12, [%rd8+2];
	ld.global.u8 	%rs13, [%rd8+5];
	ld.global.u8 	%rs14, [%rd10+2];
	ld.global.u8 	%rs15, [%rd10+5];
	cvt.rn.f32.u16 	%f38, %rs12;
	cvt.rn.f32.u16 	%f39, %rs13;
	mul.f32 	%f40, %f20, %f39;
	fma.rn.f32 	%f41, %f18, %f38, %f40;
	cvt.rn.f32.u16 	%f42, %rs14;
	fma.rn.f32 	%f43, %f24, %f42, %f41;
	cvt.rn.f32.u16 	%f44, %rs15;
	fma.rn.f32 	%f45, %f27, %f44, %f43;
	cvt.rzi.u32.f32 	%r20, %f45;
	cvt.u16.u32 	%rs18, %r20;
$L__BB5_3:
	st.global.u8 	[%rd2+2], %rs18;
	ret;

}


// ===== COMPILED SASS (sm_100) =====

	.target	sm_100

	.elftype	@"ET_EXEC"


//--------------------- .note.nv.tkinfo           --------------------------
	.section	.note.nv.tkinfo,"",@"SHT_NOTE"
	.sectionflags	@"SHF_NOTE_NV_TKINFO"
	.tkinfo
        /*0018*/ 	.word	0x00000002
        /*0030*/ 	.string	""
        /*0030*/ 	.string	"ptxas"
        /*0030*/ 	.string	"Cuda compilation tools, release 13.0, V13.0.88"
        /*0030*/ 	.string	"Build cuda_13.0.r13.0/compiler.36424714_0"
        /*0030*/ 	.string	"-arch sm_100 -m 64 "



//--------------------- .note.nv.cuinfo           --------------------------
	.section	.note.nv.cuinfo,"",@"SHT_NOTE"
	.sectionflags	@"SHF_NOTE_NV_CUINFO"
        /*0018*/ 	.short	0x0002
        /*001a*/ 	.short	0x0064
        /*001c*/ 	.short	0x0082
	.zero		2


//--------------------- .nv.info                  --------------------------
	.section	.nv.info,"",@"SHT_CUDA_INFO"
	.align	4


	//----- nvinfo : EIATTR_REGCOUNT
	.align		4
        /*0000*/ 	.byte	0x04, 0x2f
        /*0002*/ 	.short	(.L_1 - .L_0)
	.align		4
.L_0:
        /*0004*/ 	.word	index@(_Z15yuyv2yuv_kernalPhS_ii)
        /*0008*/ 	.word	0x00000010


	//----- nvinfo : EIATTR_FRAME_SIZE
	.align		4
.L_1:
        /*000c*/ 	.byte	0x04, 0x11
        /*000e*/ 	.short	(.L_3 - .L_2)
	.align		4
.L_2:
        /*0010*/ 	.word	index@(_Z15yuyv2yuv_kernalPhS_ii)
        /*0014*/ 	.word	0x00000000


	//----- nvinfo : EIATTR_REGCOUNT
	.align		4
.L_3:
        /*0018*/ 	.byte	0x04, 0x2f
        /*001a*/ 	.short	(.L_5 - .L_4)
	.align		4
.L_4:
        /*001c*/ 	.word	index@(_Z15yuyv2bgr_kernalPhS_ii)
        /*0020*/ 	.word	0x00000010


	//----- nvinfo : EIATTR_FRAME_SIZE
	.align		4
.L_5:
        /*0024*/ 	.byte	0x04, 0x11
        /*0026*/ 	.short	(.L_7 - .L_6)
	.align		4
.L_6:
        /*0028*/ 	.word	index@(_Z15yuyv2bgr_kernalPhS_ii)
        /*002c*/ 	.word	0x00000000


	//----- nvinfo : EIATTR_REGCOUNT
	.align		4
.L_7:
        /*0030*/ 	.byte	0x04, 0x2f
        /*0032*/ 	.short	(.L_9 - .L_8)
	.align		4
.L_8:
        /*0034*/ 	.word	index@(_Z9bgr2rgbfpPhPfii)
        /*0038*/ 	.word	0x00000014


	//----- nvinfo : EIATTR_FRAME_SIZE
	.align		4
.L_9:
        /*003c*/ 	.byte	0x04, 0x11
        /*003e*/ 	.short	(.L_11 - .L_10)
	.align		4
.L_10:
        /*0040*/ 	.word	index@($__internal_4_$__cuda_sm3x_div_rn_noftz_f32_slowpath)
        /*0044*/ 	.word	0x00000000


	//----- nvinfo : EIATTR_FRAME_SIZE
	.align		4
.L_11:
        /*0048*/ 	.byte	0x04, 0x11
        /*004a*/ 	.short	(.L_13 - .L_12)
	.align		4
.L_12:
        /*004c*/ 	.word	index@(_Z9bgr2rgbfpPhPfii)
        /*0050*/ 	.word	0x00000000


	//----- nvinfo : EIATTR_REGCOUNT
	.align		4
.L_13:
        /*0054*/ 	.byte	0x04, 0x2f
        /*0056*/ 	.short	(.L_15 - .L_14)
	.align		4
.L_14:
        /*0058*/ 	.word	index@(_Z16baygr2bgr_kernalPhS_iiffff)
        /*005c*/ 	.word	0x0000001a


	//----- nvinfo : EIATTR_FRAME_SIZE
	.align		4
.L_15:
        /*0060*/ 	.byte	0x04, 0x11
        /*0062*/ 	.short	(.L_17 - .L_16)
	.align		4
.L_16:
        /*0064*/ 	.word	index@($__internal_3_$__cuda_sm3x_div_rn_noftz_f32_slowpath)
        /*0068*/ 	.word	0x00000000


	//----- nvinfo : EIATTR_FRAME_SIZE
	.align		4
.L_17:
        /*006c*/ 	.byte	0x04, 0x11
        /*006e*/ 	.short	(.L_19 - .L_18)
	.align		4
.L_18:
        /*0070*/ 	.word	index@($__internal_2_$__cuda_sm20_div_rn_f64_full)
        /*0074*/ 	.word	0x00000000


	//----- nvinfo : EIATTR_FRAME_SIZE
	.align		4
.L_19:
        /*0078*/ 	.byte	0x04, 0x11
        /*007a*/ 	.short	(.L_21 - .L_20)
	.align		4
.L_20:
        /*007c*/ 	.word	index@(_Z16baygr2bgr_kernalPhS_iiffff)
        /*0080*/ 	.word	0x00000000


	//----- nvinfo : EIATTR_REGCOUNT
	.align		4
.L_21:
        /*0084*/ 	.byte	0x04, 0x2f
        /*0086*/ 	.short	(.L_23 - .L_22)
	.align		4
.L_22:
        /*0088*/ 	.word	index@(_Z20resize_packed_kernalIfEvPT_iiS1_ii)
        /*008c*/ 	.word	0x00000016


	//----- nvinfo : EIATTR_FRAME_SIZE
	.align		4
.L_23:
        /*0090*/ 	.byte	0x04, 0x11
        /*0092*/ 	.short	(.L_25 - .L_24)
	.align		4
.L_24:
        /*0094*/ 	.word	index@($__internal_1_$__cuda_sm3x_div_rn_noftz_f32_slowpath)
        /*0098*/ 	.word	0x00000000


	//----- nvinfo : EIATTR_FRAME_SIZE
	.align		4
.L_25:
        /*009c*/ 	.byte	0x04, 0x11
        /*009e*/ 	.short	(.L_27 - .L_26)
	.align		4
.L_26:
        /*00a0*/ 	.word	index@(_Z20resize_packed_kernalIfEvPT_iiS1_ii)
        /*00a4*/ 	.word	0x00000000


	//----- nvinfo : EIATTR_REGCOUNT
	.align		4
.L_27:
        /*00a8*/ 	.byte	0x04, 0x2f
        /*00aa*/ 	.short	(.L_29 - .L_28)
	.align		4
.L_28:
        /*00ac*/ 	.word	index@(_Z20resize_packed_kernalIhEvPT_iiS1_ii)
        /*00b0*/ 	.word	0x00000018


	//----- nvinfo : EIATTR_FRAME_SIZE
	.align		4
.L_29:
        /*00b4*/ 	.byte	0x04, 0x11
        /*00b6*/ 	.short	(.L_31 - .L_30)
	.align		4
.L_30:
        /*00b8*/ 	.word	index@($__internal_0_$__cuda_sm3x_div_rn_noftz_f32_slowpath)
        /*00bc*/ 	.word	0x00000000


	//----- nvinfo : EIATTR_FRAME_SIZE
	.align		4
.L_31:
        /*00c0*/ 	.byte	0x04, 0x11
        /*00c2*/ 	.short	(.L_33 - .L_32)
	.align		4
.L_32:
        /*00c4*/ 	.word	index@(_Z20resize_packed_kernalIhEvPT_iiS1_ii)
        /*00c8*/ 	.word	0x00000000


	//----- nvinfo : EIATTR_MIN_STACK_SIZE
	.align		4
.L_33:
        /*00cc*/ 	.byte	0x04, 0x12
        /*00ce*/ 	.short	(.L_35 - .L_34)
	.align		4
.L_34:
        /*00d0*/ 	.word	index@(_Z20resize_packed_kernalIhEvPT_iiS1_ii)
        /*00d4*/ 	.word	0x00000000


	//----- nvinfo : EIATTR_MIN_STACK_SIZE
	.align		4
.L_35:
        /*00d8*/ 	.byte	0x04, 0x12
        /*00da*/ 	.short	(.L_37 - .L_36)
	.align		4
.L_36:
        /*00dc*/ 	.word	index@(_Z20resize_packed_kernalIfEvPT_iiS1_ii)
        /*00e0*/ 	.word	0x00000000


	//----- nvinfo : EIATTR_MIN_STACK_SIZE
	.align		4
.L_37:
        /*00e4*/ 	.byte	0x04, 0x12
        /*00e6*/ 	.short	(.L_39 - .L_38)
	.align		4
.L_38:
        /*00e8*/ 	.word	index@(_Z16baygr2bgr_kernalPhS_iiffff)
        /*00ec*/ 	.word	0x00000000


	//----- nvinfo : EIATTR_MIN_STACK_SIZE
	.align		4
.L_39:
        /*00f0*/ 	.byte	0x04, 0x12
        /*00f2*/ 	.short	(.L_41 - .L_40)
	.align		4
.L_40:
        /*00f4*/ 	.word	index@(_Z9bgr2rgbfpPhPfii)
        /*00f8*/ 	.word	0x00000000


	//----- nvinfo : EIATTR_MIN_STACK_SIZE
	.align		4
.L_41:
        /*00fc*/ 	.byte	0x04, 0x12
        /*00fe*/ 	.short	(.L_43 - .L_42)
	.align		4
.L_42:
        /*0100*/ 	.word	index@(_Z15yuyv2bgr_kernalPhS_ii)
        /*0104*/ 	.word	0x00000000


	//----- nvinfo : EIATTR_MIN_STACK_SIZE
	.align		4
.L_43:
        /*0108*/ 	.byte	0x04, 0x12
        /*010a*/ 	.short	(.L_45 - .L_44)
	.align		4
.L_44:
        /*010c*/ 	.word	index@(_Z15yuyv2yuv_kernalPhS_ii)
        /*0110*/ 	.word	0x00000000
.L_45:


//--------------------- .nv.compat                --------------------------
	.section	.nv.compat,"",@"SHT_CUDA_COMPAT_INFO"
	.align	4
        /*0000*/ 	.byte	0x02, 0x09, 0x00, 0x00, 0x02, 0x02, 0x01, 0x00, 0x02, 0x05, 0x05, 0x00, 0x03, 0x07, 0x01, 0x01
        /*0010*/ 	.byte	0x02, 0x03, 0x00, 0x00, 0x02, 0x06, 0x01, 0x00, 0x04, 0x0b, 0x08, 0x00, 0x01, 0x00, 0x00, 0x00
        /*0020*/ 	.byte	0x00, 0x00, 0x00, 0x00


//--------------------- .nv.info._Z20resize_packed_kernalIhEvPT_iiS1_ii --------------------------
	.section	.nv.info._Z20resize_packed_kernalIhEvPT_iiS1_ii,"",@"SHT_CUDA_INFO"
	.sectionflags	@""
	.align	4


	//----- nvinfo : EIATTR_CUDA_API_VERSION
	.align		4
        /*0000*/ 	.byte	0x04, 0x37
        /*0002*/ 	.short	(.L_47 - .L_46)
.L_46:
        /*0004*/ 	.word	0x00000082


	//----- nvinfo : EIATTR_KPARAM_INFO
	.align		4
.L_47:
        /*0008*/ 	.byte	0x04, 0x17
        /*000a*/ 	.short	(.L_49 - .L_48)
.L_48:
        /*000c*/ 	.word	0x00000000
        /*0010*/ 	.short	0x0005
        /*0012*/ 	.short	0x001c
        /*0014*/ 	.byte	0x00, 0xf0, 0x11, 0x00


	//----- nvinfo : EIATTR_KPARAM_INFO
	.align		4
.L_49:
        /*0018*/ 	.byte	0x04, 0x17
        /*001a*/ 	.short	(.L_51 - .L_50)
.L_50:
        /*001c*/ 	.word	0x00000000
        /*0020*/ 	.short	0x0004
        /*0022*/ 	.short	0x0018
        /*0024*/ 	.byte	0x00, 0xf0, 0x11, 0x00


	//----- nvinfo : EIATTR_KPARAM_INFO
	.align		4
.L_51:
        /*0028*/ 	.byte	0x04, 0x17
        /*002a*/ 	.short	(.L_53 - .L_52)
.L_52:
        /*002c*/ 	.word	0x00000000
        /*0030*/ 	.short	0x0003
        /*0032*/ 	.short	0x0010
        /*0034*/ 	.byte	0x00, 0xf5, 0x21, 0x00


	//----- nvinfo : EIATTR_KPARAM_INFO
	.align		4
.L_53:
        /*0038*/ 	.byte	0x04, 0x17
        /*003a*/ 	.short	(.L_55 - .L_54)
.L_54:
        /*003c*/ 	.word	0x00000000
        /*0040*/ 	.short	0x0002
        /*0042*/ 	.short	0x000c
        /*0044*/ 	.byte	0x00, 0xf0, 0x11, 0x00


	//----- nvinfo : EIATTR_KPARAM_INFO
	.align		4
.L_55:
        /*0048*/ 	.byte	0x04, 0x17
        /*004a*/ 	.short	(.L_57 - .L_56)
.L_56:
        /*004c*/ 	.word	0x00000000
        /*0050*/ 	.short	0x0001
        /*0052*/ 	.short	0x0008
        /*0054*/ 	.byte	0x00, 0xf0, 0x11, 0x00


	//----- nvinfo : EIATTR_KPARAM_INFO
	.align		4
.L_57:
        /*0058*/ 	.byte	0x04, 0x17
        /*005a*/ 	.short	(.L_59 - .L_58)
.L_58:
        /*005c*/ 	.word	0x00000000
        /*0060*/ 	.short	0x0000
        /*0062*/ 	.short	0x0000
        /*0064*/ 	.byte	0x00, 0xf5, 0x21, 0x00


	//----- nvinfo : EIATTR_SPARSE_MMA_MASK
	.align		4
.L_59:
        /*0068*/ 	.byte	0x03, 0x50
        /*006a*/ 	.short	0x0000


	//----- nvinfo : EIATTR_MAXREG_COUNT
	.align		4
        /*006c*/ 	.byte	0x03, 0x1b
        /*006e*/ 	.short	0x00ff


	//----- nvinfo : EIATTR_MERCURY_ISA_VERSION
	.align		4
        /*0070*/ 	.byte	0x03, 0x5f
        /*0072*/ 	.short	0x0101


	//----- nvinfo : EIATTR_VRC_CTA_INIT_COUNT
	.align		4
        /*0074*/ 	.byte	0x02, 0x4a
	.zero		1
	.zero		1


	//----- nvinfo : EIATTR_EXIT_INSTR_OFFSETS
	.align		4
        /*0078*/ 	.byte	0x04, 0x1c
        /*007a*/ 	.short	(.L_61 - .L_60)


	//   ....[0]....
.L_60:
        /*007c*/ 	.word	0x000007b0


	//----- nvinfo : EIATTR_CRS_STACK_SIZE
	.align		4
.L_61:
        /*0080*/ 	.byte	0x04, 0x1e
        /*0082*/ 	.short	(.L_63 - .L_62)
.L_62:
        /*0084*/ 	.word	0x00000000


	//----- nvinfo : EIATTR_CBANK_PARAM_SIZE
	.align		4
.L_63:
        /*0088*/ 	.byte	0x03, 0x19
        /*008a*/ 	.short	0x0020


	//----- nvinfo : EIATTR_PARAM_CBANK
	.align		4
        /*008c*/ 	.byte	0x04, 0x0a
        /*008e*/ 	.short	(.L_65 - .L_64)
	.align		4
.L_64:
        /*0090*/ 	.word	index@(.nv.constant0._Z20resize_packed_kernalIhEvPT_iiS1_ii)
        /*0094*/ 	.short	0x0380
        /*0096*/ 	.short	0x0020


	//----- nvinfo : EIATTR_SW_WAR
	.align		4
.L_65:
        /*0098*/ 	.byte	0x04, 0x36
        /*009a*/ 	.short	(.L_67 - .L_66)
.L_66:
        /*009c*/ 	.word	0x00000008
.L_67:


//--------------------- .nv.info._Z20resize_packed_kernalIfEvPT_iiS1_ii --------------------------
	.section	.nv.info._Z20resize_packed_kernalIfEvPT_iiS1_ii,"",@"SHT_CUDA_INFO"
	.sectionflags	@""
	.align	4


	//----- nvinfo : EIATTR_CUDA_API_VERSION
	.align		4
        /*0000*/ 	.byte	0x04, 0x37
        /*0002*/ 	.short	(.L_69 - .L_68)
.L_68:
        /*0004*/ 	.word	0x00000082


	//----- nvinfo : EIATTR_KPARAM_INFO
	.align		4
.L_69:
        /*0008*/ 	.byte	0x04, 0x17
        /*000a*/ 	.short	(.L_71 - .L_70)
.L_70:
        /*000c*/ 	.word	0x00000000
        /*0010*/ 	.short	0x0005
        /*0012*/ 	.short	0x001c
        /*0014*/ 	.byte	0x00, 0xf0, 0x11, 0x00


	//----- nvinfo : EIATTR_KPARAM_INFO
	.align		4
.L_71:
        /*0018*/ 	.byte	0x04, 0x17
        /*001a*/ 	.short	(.L_73 - .L_72)
.L_72:
        /*001c*/ 	.word	0x00000000
        /*0020*/ 	.short	0x0004
        /*0022*/ 	.short	0x0018
        /*0024*/ 	.byte	0x00, 0xf0, 0x11, 0x00


	//----- nvinfo : EIATTR_KPARAM_INFO
	.align		4
.L_73:
        /*0028*/ 	.byte	0x04, 0x17
        /*002a*/ 	.short	(.L_75 - .L_74)
.L_74:
        /*002c*/ 	.word	0x00000000
        /*0030*/ 	.short	0x0003
        /*0032*/ 	.short	0x0010
        /*0034*/ 	.byte	0x00, 0xf5, 0x21, 0x00


	//----- nvinfo : EIATTR_KPARAM_INFO
	.align		4
.L_75:
        /*0038*/ 	.byte	0x04, 0x17
        /*003a*/ 	.short	(.L_77 - .L_76)
.L_76:
        /*003c*/ 	.word	0x00000000
        /*0040*/ 	.short	0x0002
        /*0042*/ 	.short	0x000c
        /*0044*/ 	.byte	0x00, 0xf0, 0x11, 0x00


	//----- nvinfo : EIATTR_KPARAM_INFO
	.align		4
.L_77:
        /*0048*/ 	.byte	0x04, 0x17
        /*004a*/ 	.short	(.L_79 - .L_78)
.L_78:
        /*004c*/ 	.word	0x00000000
        /*0050*/ 	.short	0x0001
        /*0052*/ 	.short	0x0008
        /*0054*/ 	.byte	0x00, 0xf0, 0x11, 0x00


	//----- nvinfo : EIATTR_KPARAM_INFO
	.align		4
.L_79:
        /*0058*/ 	.byte	0x04, 0x17
        /*005a*/ 	.short	(.L_81 - .L_80)
.L_80:
        /*005c*/ 	.word	0x00000000
        /*0060*/ 	.short	0x0000
        /*0062*/ 	.short	0x0000
        /*0064*/ 	.byte	0x00, 0xf5, 0x21, 0x00


	//----- nvinfo : EIATTR_SPARSE_MMA_MASK
	.align		4
.L_81:
        /*0068*/ 	.byte	0x03, 0x50
        /*006a*/ 	.short	0x0000


	//----- nvinfo : EIATTR_MAXREG_COUNT
	.align		4
        /*006c*/ 	.byte	0x03, 0x1b
        /*006e*/ 	.short	0x00ff


	//----- nvinfo : EIATTR_MERCURY_ISA_VERSION
	.align		4
        /*0070*/ 	.byte	0x03, 0x5f
        /*0072*/ 	.short	0x0101


	//----- nvinfo : EIATTR_VRC_CTA_INIT_COUNT
	.align		4
        /*0074*/ 	.byte	0x02, 0x4a
	.zero		1
	.zero		1


	//----- nvinfo : EIATTR_EXIT_INSTR_OFFSETS
	.align		4
        /*0078*/ 	.byte	0x04, 0x1c
        /*007a*/ 	.short	(.L_83 - .L_82)


	//   ....[0]....
.L_82:
        /*007c*/ 	.word	0x000008b0


	//----- nvinfo : EIATTR_CRS_STACK_SIZE
	.align		4
.L_83:
        /*0080*/ 	.byte	0x04, 0x1e
        /*0082*/ 	.short	(.L_85 - .L_84)
.L_84:
        /*0084*/ 	.word	0x00000000


	//----- nvinfo : EIATTR_CBANK_PARAM_SIZE
	.align		4
.L_85:
        /*0088*/ 	.byte	0x03, 0x19
        /*008a*/ 	.short	0x0020


	//----- nvinfo : EIATTR_PARAM_CBANK
	.align		4
        /*008c*/ 	.byte	0x04, 0x0a
        /*008e*/ 	.short	(.L_87 - .L_86)
	.align		4
.L_86:
        /*0090*/ 	.word	index@(.nv.constant0._Z20resize_packed_kernalIfEvPT_iiS1_ii)
        /*0094*/ 	.short	0x0380
        /*0096*/ 	.short	0x0020


	//----- nvinfo : EIATTR_SW_WAR
	.align		4
.L_87:
        /*0098*/ 	.byte	0x04, 0x36
        /*009a*/ 	.short	(.L_89 - .L_88)
.L_88:
        /*009c*/ 	.word	0x00000008
.L_89:


//--------------------- .nv.info._Z16baygr2bgr_kernalPhS_iiffff --------------------------
	.section	.nv.info._Z16baygr2bgr_kernalPhS_iiffff,"",@"SHT_CUDA_INFO"
	.sectionflags	@""
	.align	4


	//----- nvinfo : EIATTR_CUDA_API_VERSION
	.align		4
        /*0000*/ 	.byte	0x04, 0x37
        /*0002*/ 	.short	(.L_91 - .L_90)
.L_90:
        /*0004*/ 	.word	0x00000082


	//----- nvinfo : EIATTR_KPARAM_INFO
	.align		4
.L_91:
        /*0008*/ 	.byte	0x04, 0x17
        /*000a*/ 	.short	(.L_93 - .L_92)
.L_92:
        /*000c*/ 	.word	0x00000000
        /*0010*/ 	.short	0x0007
        /*0012*/ 	.short	0x0024
        /*0014*/ 	.byte	0x00, 0xf0, 0x11, 0x00


	//----- nvinfo : EIATTR_KPARAM_INFO
	.align		4
.L_93:
        /*0018*/ 	.byte	0x04, 0x17
        /*001a*/ 	.short	(.L_95 - .L_94)
.L_94:
        /*001c*/ 	.word	0x00000000
        /*0020*/ 	.short	0x0006
        /*0022*/ 	.short	0x0020
        /*0024*/ 	.byte	0x00, 0xf0, 0x11, 0x00


	//----- nvinfo : EIATTR_KPARAM_INFO
	.align		4
.L_95:
        /*0028*/ 	.byte	0x04, 0x17
        /*002a*/ 	.short	(.L_97 - .L_96)
.L_96:
        /*002c*/ 	.word	0x00000000
        /*0030*/ 	.short	0x0005
        /*0032*/ 	.short	0x001c
        /*0034*/ 	.byte	0x00, 0xf0, 0x11, 0x00


	//----- nvinfo : EIATTR_KPARAM_INFO
	.align		4
.L_97:
        /*0038*/ 	.byte	0x04, 0x17
        /*003a*/ 	.short	(.L_99 - .L_98)
.L_98:
        /*003c*/ 	.word	0x00000000
        /*0040*/ 	.short	0x0004
        /*0042*/ 	.short	0x0018
        /*0044*/ 	.byte	0x00, 0xf0, 0x11, 0x00


	//----- nvinfo : EIATTR_KPARAM_INFO
	.align		4
.L_99:
        /*0048*/ 	.byte	0x04, 0x17
        /*004a*/ 	.short	(.L_101 - .L_100)
.L_100:
        /*004c*/ 	.word	0x00000000
        /*0050*/ 	.short	0x0003
        /*0052*/ 	.short	0x0014
        /*0054*/ 	.byte	0x00, 0xf0, 0x11, 0x00


	//----- nvinfo : EIATTR_KPARAM_INFO
	.align		4
.L_101:
        /*0058*/ 	.byte	0x04, 0x17
        /*005a*/ 	.short	(.L_103 - .L_102)
.L_102:
        /*005c*/ 	.word	0x00000000
        /*0060*/ 	.short	0x0002
        /*0062*/ 	.short	0x0010
        /*0064*/ 	.byte	0x00, 0xf0, 0x11, 0x00


	//----- nvinfo : EIATTR_KPARAM_INFO
	.align		4
.L_103:
        /*0068*/ 	.byte	0x04, 0x17
        /*006a*/ 	.short	(.L_105 - .L_104)
.L_104:
        /*006c*/ 	.word	0x00000000
        /*0070*/ 	.short	0x0001
        /*0072*/ 	.short	0x0008
        /*0074*/ 	.byte	0x00, 0xf5, 0x21, 0x00


	//----- nvinfo : EIATTR_KPARAM_INFO
	.align		4
.L_105:
        /*0078*/ 	.byte	0x04, 0x17
        /*007a*/ 	.short	(.L_107 - .L_106)
.L_106:
        /*007c*/ 	.word	0x00000000
        /*0080*/ 	.short	0x0000
        /*0082*/ 	.short	0x0000
        /*0084*/ 	.byte	0x00, 0xf5, 0x21, 0x00


	//----- nvinfo : EIATTR_SPARSE_MMA_MASK
	.align		4
.L_107:
        /*0088*/ 	.byte	0x03, 0x50
        /*008a*/ 	.short	0x0000


	//----- nvinfo : EIATTR_MAXREG_COUNT
	.align		4
        /*008c*/ 	.byte	0x03, 0x1b
        /*008e*/ 	.short	0x00ff


	//----- nvinfo : EIATTR_MERCURY_ISA_VERSION
	.align		4
        /*0090*/ 	.byte	0x03, 0x5f
        /*0092*/ 	.short	0x0101


	//----- nvinfo : EIATTR_VRC_CTA_INIT_COUNT
	.align		4
        /*0094*/ 	.byte	0x02, 0x4a
	.zero		1
	.zero		1


	//----- nvinfo : EIATTR_EXIT_INSTR_OFFSETS
	.align		4
        /*0098*/ 	.byte	0x04, 0x1c
        /*009a*/ 	.short	(.L_109 - .L_108)


	//   ....[0]....
.L_108:
        /*009c*/ 	.word	0x00000dc0


	//----- nvinfo : EIATTR_CRS_STACK_SIZE
	.align		4
.L_109:
        /*00a0*/ 	.byte	0x04, 0x1e
        /*00a2*/ 	.short	(.L_111 - .L_110)
.L_110:
        /*00a4*/ 	.word	0x00000000


	//----- nvinfo : EIATTR_CBANK_PARAM_SIZE
	.align		4
.L_111:
        /*00a8*/ 	.byte	0x03, 0x19
        /*00aa*/ 	.short	0x0028


	//----- nvinfo : EIATTR_PARAM_CBANK
	.align		4
        /*00ac*/ 	.byte	0x04, 0x0a
        /*00ae*/ 	.short	(.L_113 - .L_112)
	.align		4
.L_112:
        /*00b0*/ 	.word	index@(.nv.constant0._Z16baygr2bgr_kernalPhS_iiffff)
        /*00b4*/ 	.short	0x0380
        /*00b6*/ 	.short	0x0028


	//----- nvinfo : EIATTR_SW_WAR
	.align		4
.L_113:
        /*00b8*/ 	.byte	0x04, 0x36
        /*00ba*/ 	.short	(.L_115 - .L_114)
.L_114:
        /*00bc*/ 	.word	0x00000008
.L_115:


//--------------------- .nv.info._Z9bgr2rgbfpPhPfii --------------------------
	.section	.nv.info._Z9bgr2rgbfpPhPfii,"",@"SHT_CUDA_INFO"
	.sectionflags	@""
	.align	4


	//----- nvinfo : EIATTR_CUDA_API_VERSION
	.align		4
        /*0000*/ 	.byte	0x04, 0x37
        /*0002*/ 	.short	(.L_117 - .L_116)
.L_116:
        /*0004*/ 	.word	0x00000082


	//----- nvinfo : EIATTR_KPARAM_INFO
	.align		4
.L_117:
        /*0008*/ 	.byte	0x04, 0x17
        /*000a*/ 	.short	(.L_119 - .L_118)
.L_118:
        /*000c*/ 	.word	0x00000000
        /*0010*/ 	.short	0x0003
        /*0012*/ 	.short	0x0014
        /*0014*/ 	.byte	0x00, 0xf0, 0x11, 0x00


	//----- nvinfo : EIATTR_KPARAM_INFO
	.align		4
.L_119:
        /*0018*/ 	.byte	0x04, 0x17
        /*001a*/ 	.short	(.L_121 - .L_120)
.L_120:
        /*001c*/ 	.word	0x00000000
        /*0020*/ 	.short	0x0002
        /*0022*/ 	.short	0x0010
        /*0024*/ 	.byte	0x00, 0xf0, 0x11, 0x00


	//----- nvinfo : EIATTR_KPARAM_INFO
	.align		4
.L_121:
        /*0028*/ 	.byte	0x04, 0x17
        /*002a*/ 	.short	(.L_123 - .L_122)
.L_122:
        /*002c*/ 	.word	0x00000000
        /*0030*/ 	.short	0x0001
        /*0032*/ 	.short	0x0008
        /*0034*/ 	.byte	0x00, 0xf5, 0x21, 0x00


	//----- nvinfo : EIATTR_KPARAM_INFO
	.align		4
.L_123:
        /*0038*/ 	.byte	0x04, 0x17
        /*003a*/ 	.short	(.L_125 - .L_124)
.L_124:
        /*003c*/ 	.word	0x00000000
        /*0040*/ 	.short	0x0000
        /*0042*/ 	.short	0x0000
        /*0044*/ 	.byte	0x00, 0xf5, 0x21, 0x00


	//----- nvinfo : EIATTR_SPARSE_MMA_MASK
	.align		4
.L_125:
        /*0048*/ 	.byte	0x03, 0x50
        /*004a*/ 	.short	0x0000


	//----- nvinfo : EIATTR_MAXREG_COUNT
	.align		4
        /*004c*/ 	.byte	0x03, 0x1b
        /*004e*/ 	.short	0x00ff


	//----- nvinfo : EIATTR_MERCURY_ISA_VERSION
	.align		4
        /*0050*/ 	.byte	0x03, 0x5f
        /*0052*/ 	.short	0x0101


	//----- nvinfo : EIATTR_VRC_CTA_INIT_COUNT
	.align		4
        /*0054*/ 	.byte	0x02, 0x4a
	.zero		1
	.zero		1


	//----- nvinfo : EIATTR_EXIT_INSTR_OFFSETS
	.align		4
        /*0058*/ 	.byte	0x04, 0x1c
        /*005a*/ 	.short	(.L_127 - .L_126)


	//   ....[0]....
.L_126:
        /*005c*/ 	.word	0x00000420


	//----- nvinfo : EIATTR_CRS_STACK_SIZE
	.align		4
.L_127:
        /*0060*/ 	.byte	0x04, 0x1e
        /*0062*/ 	.short	(.L_129 - .L_128)
.L_128:
        /*0064*/ 	.word	0x00000000


	//----- nvinfo : EIATTR_CBANK_PARAM_SIZE
	.align		4
.L_129:
        /*0068*/ 	.byte	0x03, 0x19
        /*006a*/ 	.short	0x0018


	//----- nvinfo : EIATTR_PARAM_CBANK
	.align		4
        /*006c*/ 	.byte	0x04, 0x0a
        /*006e*/ 	.short	(.L_131 - .L_130)
	.align		4
.L_130:
        /*0070*/ 	.word	index@(.nv.constant0._Z9bgr2rgbfpPhPfii)
        /*0074*/ 	.short	0x0380
        /*0076*/ 	.short	0x0018


	//----- nvinfo : EIATTR_SW_WAR
	.align		4
.L_131:
        /*0078*/ 	.byte	0x04, 0x36
        /*007a*/ 	.short	(.L_133 - .L_132)
.L_132:
        /*007c*/ 	.word	0x00000008
.L_133:


//--------------------- .nv.info._Z15yuyv2bgr_kernalPhS_ii --------------------------
	.section	.nv.info._Z15yuyv2bgr_kernalPhS_ii,"",@"SHT_CUDA_INFO"
	.sectionflags	@""
	.align	4


	//----- nvinfo : EIATTR_CUDA_API_VERSION
	.align		4
        /*0000*/ 	.byte	0x04, 0x37
        /*0002*/ 	.short	(.L_135 - .L_134)
.L_134:
        /*0004*/ 	.word	0x00000082


	//----- nvinfo : EIATTR_KPARAM_INFO
	.align		4
.L_135:
        /*0008*/ 	.byte	0x04, 0x17
        /*000a*/ 	.short	(.L_137 - .L_136)
.L_136:
        /*000c*/ 	.word	0x00000000
        /*0010*/ 	.short	0x0003
        /*0012*/ 	.short	0x0014
        /*0014*/ 	.byte	0x00, 0xf0, 0x11, 0x00


	//----- nvinfo : EIATTR_KPARAM_INFO
	.align		4
.L_137:
        /*0018*/ 	.byte	0x04, 0x17
        /*001a*/ 	.short	(.L_139 - .L_138)
.L_138:
        /*001c*/ 	.word	0x00000000
        /*0020*/ 	.short	0x0002
        /*0022*/ 	.short	0x0010
        /*0024*/ 	.byte	0x00, 0xf0, 0x11, 0x00


	//----- nvinfo : EIATTR_KPARAM_INFO
	.align		4
.L_139:
        /*0028*/ 	.byte	0x04, 0x17
        /*002a*/ 	.short	(.L_141 - .L_140)
.L_140:
        /*002c*/ 	.word	0x00000000
        /*0030*/ 	.short	0x0001
        /*0032*/ 	.short	0x0008
        /*0034*/ 	.byte	0x00, 0xf5, 0x21, 0x00


	//----- nvinfo : EIATTR_KPARAM_INFO
	.align		4
.L_141:
        /*0038*/ 	.byte	0x04, 0x17
        /*003a*/ 	.short	(.L_143 - .L_142)
.L_142:
        /*003c*/ 	.word	0x00000000
        /*0040*/ 	.short	0x0000
        /*0042*/ 	.short	0x0000
        /*0044*/ 	.byte	0x00, 0xf5, 0x21, 0x00


	//----- nvinfo : EIATTR_SPARSE_MMA_MASK
	.align		4
.L_143:
        /*0048*/ 	.byte	0x03, 0x50
        /*004a*/ 	.short	0x0000


	//----- nvinfo : EIATTR_MAXREG_COUNT
	.align		4
        /*004c*/ 	.byte	0x03, 0x1b
        /*004e*/ 	.short	0x00ff


	//----- nvinfo : EIATTR_MERCURY_ISA_VERSION
	.align		4
        /*0050*/ 	.byte	0x03, 0x5f
        /*0052*/ 	.short	0x0101


	//----- nvinfo : EIATTR_VRC_CTA_INIT_COUNT
	.align		4
        /*0054*/ 	.byte	0x02, 0x4a
	.zero		1
	.zero		1


	//----- nvinfo : EIATTR_EXIT_INSTR_OFFSETS
	.align		4
        /*0058*/ 	.byte	0x04, 0x1c
        /*005a*/ 	.short	(.L_145 - .L_144)


	//   ....[0]....
.L_144:
        /*005c*/ 	.word	0x00000650


	//----- nvinfo : EIATTR_CBANK_PARAM_SIZE
	.align		4
.L_145:
        /*0060*/ 	.byte	0x03, 0x19
        /*0062*/ 	.short	0x0018


	//----- nvinfo : EIATTR_PARAM_CBANK
	.align		4
        /*0064*/ 	.byte	0x04, 0x0a
        /*0066*/ 	.short	(.L_147 - .L_146)
	.align		4
.L_146:
        /*0068*/ 	.word	index@(.nv.constant0._Z15yuyv2bgr_kernalPhS_ii)
        /*006c*/ 	.short	0x0380
        /*006e*/ 	.short	0x0018


	//----- nvinfo : EIATTR_SW_WAR
	.align		4
.L_147:
        /*0070*/ 	.byte	0x04, 0x36
        /*0072*/ 	.short	(.L_149 - .L_148)
.L_148:
        /*0074*/ 	.word	0x00000008
.L_149:


//--------------------- .nv.info._Z15yuyv2yuv_kernalPhS_ii --------------------------
	.section	.nv.info._Z15yuyv2yuv_kernalPhS_ii,"",@"SHT_CUDA_INFO"
	.sectionflags	@""
	.align	4


	//----- nvinfo : EIATTR_CUDA_API_VERSION
	.align		4
        /*0000*/ 	.byte	0x04, 0x37
        /*0002*/ 	.short	(.L_151 - .L_150)
.L_150:
        /*0004*/ 	.word	0x00000082


	//----- nvinfo : EIATTR_KPARAM_INFO
	.align		4
.L_151:
        /*0008*/ 	.byte	0x04, 0x17
        /*000a*/ 	.short	(.L_153 - .L_152)
.L_152:
        /*000c*/ 	.word	0x00000000
        /*0010*/ 	.short	0x0003
        /*0012*/ 	.short	0x0014
        /*0014*/ 	.byte	0x00, 0xf0, 0x11, 0x00


	//----- nvinfo : EIATTR_KPARAM_INFO
	.align		4
.L_153:
        /*0018*/ 	.byte	0x04, 0x17
        /*001a*/ 	.short	(.L_155 - .L_154)
.L_154:
        /*001c*/ 	.word	0x00000000
        /*0020*/ 	.short	0x0002
        /*0022*/ 	.short	0x0010
        /*0024*/ 	.byte	0x00, 0xf0, 0x11, 0x00


	//----- nvinfo : EIATTR_KPARAM_INFO
	.align		4
.L_155:
        /*0028*/ 	.byte	0x04, 0x17
        /*002a*/ 	.short	(.L_157 - .L_156)
.L_156:
        /*002c*/ 	.word	0x00000000
        /*0030*/ 	.short	0x0001
        /*0032*/ 	.short	0x0008
        /*0034*/ 	.byte	0x00, 0xf5, 0x21, 0x00


	//----- nvinfo : EIATTR_KPARAM_INFO
	.align		4
.L_157:
        /*0038*/ 	.byte	0x04, 0x17
        /*003a*/ 	.short	(.L_159 - .L_158)
.L_158:
        /*003c*/ 	.word	0x00000000
        /*0040*/ 	.short	0x0000
        /*0042*/ 	.short	0x0000
        /*0044*/ 	.byte	0x00, 0xf5, 0x21, 0x00


	//----- nvinfo : EIATTR_SPARSE_MMA_MASK
	.align		4
.L_159:
        /*0048*/ 	.byte	0x03, 0x50
        /*004a*/ 	.short	0x0000


	//----- nvinfo : EIATTR_MAXREG_COUNT
	.align		4
        /*004c*/ 	.byte	0x03, 0x1b
        /*004e*/ 	.short	0x00ff


	//----- nvinfo : EIATTR_MERCURY_ISA_VERSION
	.align		4
        /*0050*/ 	.byte	0x03, 0x5f
        /*0052*/ 	.short	0x0101


	//----- nvinfo : EIATTR_VRC_CTA_INIT_COUNT
	.align		4
        /*0054*/ 	.byte	0x02, 0x4a
	.zero		1
	.zero		1


	//----- nvinfo : EIATTR_EXIT_INSTR_OFFSETS
	.align		4
        /*0058*/ 	.byte	0x04, 0x1c
        /*005a*/ 	.short	(.L_161 - .L_160)


	//   ....[0]....
.L_160:
        /*005c*/ 	.word	0x00000430


	//----- nvinfo : EIATTR_CBANK_PARAM_SIZE
	.align		4
.L_161:
        /*0060*/ 	.byte	0x03, 0x19
        /*0062*/ 	.short	0x0018


	//----- nvinfo : EIATTR_PARAM_CBANK
	.align		4
        /*0064*/ 	.byte	0x04, 0x0a
        /*0066*/ 	.short	(.L_163 - .L_162)
	.align		4
.L_162:
        /*0068*/ 	.word	index@(.nv.constant0._Z15yuyv2yuv_kernalPhS_ii)
        /*006c*/ 	.short	0x0380
        /*006e*/ 	.short	0x0018


	//----- nvinfo : EIATTR_SW_WAR
	.align		4
.L_163:
        /*0070*/ 	.byte	0x04, 0x36
        /*0072*/ 	.short	(.L_165 - .L_164)
.L_164:
        /*0074*/ 	.word	0x00000008
.L_165:


//--------------------- .nv.callgraph             --------------------------
	.section	.nv.callgraph,"",@"SHT_CUDA_CALLGRAPH"
	.align	4
	.sectionentsize	8
	.align		4
        /*0000*/ 	.word	0x00000000
	.align		4
        /*0004*/ 	.word	0xffffffff
	.align		4
        /*0008*/ 	.word	0x00000000
	.align		4
        /*000c*/ 	.word	0xfffffffe
	.align		4
        /*0010*/ 	.word	0x00000000
	.align		4
        /*0014*/ 	.word	0xfffffffd
	.align		4
        /*0018*/ 	.word	0x00000000
	.align		4
        /*001c*/ 	.word	0xfffffffc


//--------------------- .text._Z20resize_packed_kernalIhEvPT_iiS1_ii --------------------------
	.section	.text._Z20resize_packed_kernalIhEvPT_iiS1_ii,"ax",@progbits
	.align	128
        .global         _Z20resize_packed_kernalIhEvPT_iiS1_ii
        .type           _Z20resize_packed_kernalIhEvPT_iiS1_ii,@function
        .size           _Z20resize_packed_kernalIhEvPT_iiS1_ii,(.L_x_84 - _Z20resize_packed_kernalIhEvPT_iiS1_ii)
        .other          _Z20resize_packed_kernalIhEvPT_iiS1_ii,@"STO_CUDA_ENTRY STV_DEFAULT"
_Z20resize_packed_kernalIhEvPT_iiS1_ii:
.text._Z20resize_packed_kernalIhEvPT_iiS1_ii:
[----:B------:R-:W-:Y:S08]  /*0000*/  LDC R1, c[0x0][0x37c] ;  /* 0x0000df00ff017b82 */ /* 0x000ff00000000800 */
[----:B------:R-:W0:Y:S01]  /*0010*/  LDC.64 R6, c[0x0][0x398] ;  /* 0x0000e600ff067b82 */ /* 0x000e220000000a00 */
[----:B------:R-:W1:Y:S01]  /*0020*/  LDCU UR5, c[0x0][0x38c] ;  /* 0x00007180ff0577ac */ /* 0x000e620008000800 */
[----:B------:R-:W2:Y:S06]  /*0030*/  S2R R5, SR_TID.X ;  /* 0x0000000000057919 */ /* 0x000eac0000002100 */
[----:B------:R-:W2:Y:S01]  /*0040*/  S2UR UR4, SR_CTAID.X ;  /* 0x00000000000479c3 */ /* 0x000ea20000002500 */
[----:B-1----:R-:W-:-:S02]  /*0050*/  I2FP.F32.S32 R0, UR5 ;  /* 0x0000000500007c45 */ /* 0x002fc40008201400 */
[----:B0-----:R-:W-:-:S04]  /*0060*/  I2FP.F32.S32 R3, R7 ;  /* 0x0000000700037245 */ /* 0x001fc80000201400 */
[----:B------:R-:W0:Y:S08]  /*0070*/  MUFU.RCP R2, R3 ;  /* 0x0000000300027308 */ /* 0x000e300000001000 */
[----:B------:R-:W1:Y:S01]  /*0080*/  FCHK P0, R0, R3 ;  /* 0x0000000300007302 */ /* 0x000e620000000000 */
[----:B0-----:R-:W-:-:S04]  /*0090*/  FFMA R7, -R3, R2, 1 ;  /* 0x3f80000003077423 */ /* 0x001fc80000000102 */
[----:B------:R-:W-:Y:S01]  /*00a0*/  FFMA R7, R2, R7, R2 ;  /* 0x0000000702077223 */ /* 0x000fe20000000002 */
[----:B--2---:R-:W-:-:S03]  /*00b0*/  IMAD R2, R5, R6, UR4 ;  /* 0x0000000405027e24 */ /* 0x004fc6000f8e0206 */
[----:B------:R-:W-:Y:S01]  /*00c0*/  FFMA R4, R0, R7, RZ ;  /* 0x0000000700047223 */ /* 0x000fe200000000ff */
[----:B------:R-:W-:-:S03]  /*00d0*/  IMAD R2, R2, 0x3, RZ ;  /* 0x0000000302027824 */ /* 0x000fc600078e02ff */
[----:B------:R-:W-:-:S04]  /*00e0*/  FFMA R6, -R3, R4, R0 ;  /* 0x0000000403067223 */ /* 0x000fc80000000100 */
[----:B------:R-:W-:Y:S01]  /*00f0*/  FFMA R4, R7, R6, R4 ;  /* 0x0000000607047223 */ /* 0x000fe20000000004 */
[----:B-1----:R-:W-:Y:S06]  /*0100*/  @!P0 BRA `(.L_x_0) ;  /* 0x00000000000c8947 */ /* 0x002fec0003800000 */
[----:B------:R-:W-:-:S07]  /*0110*/  MOV R6, 0x130 ;  /* 0x0000013000067802 */ /* 0x000fce0000000f00 */
[----:B------:R-:W-:Y:S05]  /*0120*/  CALL.REL.NOINC `($__internal_0_$__cuda_sm3x_div_rn_noftz_f32_slowpath) ;  /* 0x0000000400a47944 */ /* 0x000fea0003c00000 */
[----:B------:R-:W-:-:S07]  /*0130*/  IMAD.MOV.U32 R4, RZ, RZ, R0 ;  /* 0x000000ffff047224 */ /* 0x000fce00078e0000 */
.L_x_0:
[----:B------:R-:W0:Y:S02]  /*0140*/  LDCU UR5, c[0x0][0x398] ;  /* 0x00007300ff0577ac */ /* 0x000e240008000800 */
[----:B0-----:R-:W-:Y:S01]  /*0150*/  I2FP.F32.S32 R3, UR5 ;  /* 0x0000000500037c45 */ /* 0x001fe20008201400 */
[----:B------:R-:W0:Y:S03]  /*0160*/  LDCU UR5, c[0x0][0x388] ;  /* 0x00007100ff0577ac */ /* 0x000e260008000800 */
[----:B------:R-:W1:Y:S01]  /*0170*/  MUFU.RCP R6, R3 ;  /* 0x0000000300067308 */ /* 0x000e620000001000 */
[----:B0-----:R-:W-:Y:S01]  /*0180*/  I2FP.F32.S32 R0, UR5 ;  /* 0x0000000500007c45 */ /* 0x001fe20008201400 */
[----:B-1----:R-:W-:-:S06]  /*0190*/  FFMA R7, -R3, R6, 1 ;  /* 0x3f80000003077423 */ /* 0x002fcc0000000106 */
[----:B------:R-:W0:Y:S01]  /*01a0*/  FCHK P0, R0, R3 ;  /* 0x0000000300007302 */ /* 0x000e220000000000 */
[----:B------:R-:W-:-:S04]  /*01b0*/  FFMA R7, R6, R7, R6 ;  /* 0x0000000706077223 */ /* 0x000fc80000000006 */
[----:B------:R-:W-:-:S04]  /*01c0*/  FFMA R6, R0, R7, RZ ;  /* 0x0000000700067223 */ /* 0x000fc800000000ff */
[----:B------:R-:W-:-:S04]  /*01d0*/  FFMA R8, -R3, R6, R0 ;  /* 0x0000000603087223 */ /* 0x000fc80000000100 */
[----:B------:R-:W-:Y:S01]  /*01e0*/  FFMA R6, R7, R8, R6 ;  /* 0x0000000807067223 */ /* 0x000fe20000000006 */
[----:B0-----:R-:W-:Y:S06]  /*01f0*/  @!P0 BRA `(.L_x_1) ;  /* 0x00000000000c8947 */ /* 0x001fec0003800000 */
[----:B------:R-:W-:-:S07]  /*0200*/  MOV R6, 0x220 ;  /* 0x0000022000067802 */ /* 0x000fce0000000f00 */
[----:B------:R-:W-:Y:S05]  /*0210*/  CALL.REL.NOINC `($__internal_0_$__cuda_sm3x_div_rn_noftz_f32_slowpath) ;  /* 0x0000000400687944 */ /* 0x000fea0003c00000 */
[----:B------:R-:W-:-:S07]  /*0220*/  IMAD.MOV.U32 R6, RZ, RZ, R0 ;  /* 0x000000ffff067224 */ /* 0x000fce00078e0000 */
.L_x_1:
[----:B------:R-:W-:Y:S01]  /*0230*/  I2FP.F32.U32 R3, UR4 ;  /* 0x0000000400037c45 */ /* 0x000fe20008201000 */
[----:B------:R-:W0:Y:S01]  /*0240*/  LDC.64 R10, c[0x0][0x388] ;  /* 0x0000e200ff0a7b82 */ /* 0x000e220000000a00 */
[----:B------:R-:W-:Y:S01]  /*0250*/  I2FP.F32.U32 R5, R5 ;  /* 0x0000000500057245 */ /* 0x000fe20000201000 */
[----:B------:R-:W1:Y:S02]  /*0260*/  LDCU.64 UR4, c[0x0][0x358] ;  /* 0x00006b00ff0477ac */ /* 0x000e640008000a00 */
[----:B------:R-:W-:Y:S02]  /*0270*/  FMUL R0, R3, R6 ;  /* 0x0000000603007220 */ /* 0x000fe40000400000 */
[----:B------:R-:W-:Y:S01]  /*0280*/  FMUL R3, R5, R4 ;  /* 0x0000000405037220 */ /* 0x000fe20000400000 */
[----:B------:R-:W2:Y:S01]  /*0290*/  LDCU.64 UR6, c[0x0][0x390] ;  /* 0x00007200ff0677ac */ /* 0x000ea20008000a00 */
[----:B------:R-:W3:Y:S08]  /*02a0*/  F2I.TRUNC.NTZ R8, R0 ;  /* 0x0000000000087305 */ /* 0x000ef0000020f100 */
[----:B------:R-:W4:Y:S01]  /*02b0*/  F2I.TRUNC.NTZ R9, R3 ;  /* 0x0000000300097305 */ /* 0x000f22000020f100 */
[----:B---3--:R-:W-:-:S05]  /*02c0*/  VIADD R5, R8, 0x1 ;  /* 0x0000000108057836 */ /* 0x008fca0000000000 */
[----:B0-----:R-:W-:Y:S01]  /*02d0*/  ISETP.GE.AND P0, PT, R5, R10, PT ;  /* 0x0000000a0500720c */ /* 0x001fe20003f06270 */
[----:B----4-:R-:W-:-:S05]  /*02e0*/  VIADD R4, R9, 0x1 ;  /* 0x0000000109047836 */ /* 0x010fca0000000000 */
[----:B------:R-:W-:Y:S01]  /*02f0*/  ISETP.LT.AND P0, PT, R4, R11, !P0 ;  /* 0x0000000b0400720c */ /* 0x000fe20004701270 */
[----:B------:R-:W-:-:S04]  /*0300*/  IMAD R11, R10, 0x3, RZ ;  /* 0x000000030a0b7824 */ /* 0x000fc800078e02ff */
[----:B------:R-:W-:-:S08]  /*0310*/  IMAD R21, R9, R11, RZ ;  /* 0x0000000b09157224 */ /* 0x000fd000078e02ff */
[----:B------:R-:W0:Y:S01]  /*0320*/  @!P0 LDC.64 R6, c[0x0][0x380] ;  /* 0x0000e000ff068b82 */ /* 0x000e220000000a00 */
[----:B------:R-:W-:-:S05]  /*0330*/  @!P0 IMAD R4, R8, 0x3, R21 ;  /* 0x0000000308048824 */ /* 0x000fca00078e0215 */
[----:B0-----:R-:W-:-:S04]  /*0340*/  @!P0 IADD3 R6, P1, PT, R4, R6, RZ ;  /* 0x0000000604068210 */ /* 0x001fc80007f3e0ff */
[----:B------:R-:W-:-:S05]  /*0350*/  @!P0 LEA.HI.X.SX32 R7, R4, R7, 0x1, P1 ;  /* 0x0000000704078211 */ /* 0x000fca00008f0eff */
[----:B-1----:R-:W3:Y:S01]  /*0360*/  @!P0 LDG.E.U8 R13, desc[UR4][R6.64] ;  /* 0x00000004060d8981 */ /* 0x002ee2000c1e1100 */
[----:B--2---:R-:W-:-:S04]  /*0370*/  IADD3 R4, P1, PT, R2, UR6, RZ ;  /* 0x0000000602047c10 */ /* 0x004fc8000ff3e0ff */
[----:B------:R-:W-:-:S05]  /*0380*/  LEA.HI.X.SX32 R5, R2, UR7, 0x1, P1 ;  /* 0x0000000702057c11 */ /* 0x000fca00088f0eff */
[----:B---3--:R0:W-:Y:S04]  /*0390*/  @!P0 STG.E.U8 desc[UR4][R4.64], R13 ;  /* 0x0000000d04008986 */ /* 0x0081e8000c101104 */
[----:B------:R-:W2:Y:S01]  /*03a0*/  @!P0 LDG.E.U8 R15, desc[UR4][R6.64+0x1] ;  /* 0x00000104060f8981 */ /* 0x000ea2000c1e1100 */
[----:B------:R-:W-:Y:S01]  /*03b0*/  I2FP.F32.S32 R2, R9 ;  /* 0x0000000900027245 */ /* 0x000fe20000201400 */
[----:B------:R-:W-:Y:S02]  /*03c0*/  BSSY.RECONVERGENT B0, `(.L_x_2) ;  /* 0x000003d000007945 */ /* 0x000fe40003800200 */
[----:B--2---:R0:W-:Y:S04]  /*03d0*/  @!P0 STG.E.U8 desc[UR4][R4.64+0x1], R15 ;  /* 0x0000010f04008986 */ /* 0x0041e8000c101104 */
[----:B------:R0:W5:Y:S01]  /*03e0*/  @!P0 LDG.E.U8 R17, desc[UR4][R6.64+0x2] ;  /* 0x0000020406118981 */ /* 0x000162000c1e1100 */
[----:B------:R-:W-:Y:S01]  /*03f0*/  FADD R19, R3, -R2 ;  /* 0x8000000203137221 */ /* 0x000fe20000000000 */
[----:B------:R-:W-:Y:S06]  /*0400*/  @!P0 BRA `(.L_x_3) ;  /* 0x0000000000e08947 */ /* 0x000fec0003800000 */
[----:B------:R-:W1:Y:S01]  /*0410*/  LDCU.64 UR6, c[0x0][0x380] ;  /* 0x00007000ff0677ac */ /* 0x000e620008000a00 */
[----:B------:R-:W-:-:S05]  /*0420*/  IMAD R21, R8, 0x3, R21 ;  /* 0x0000000308157824 */ /* 0x000fca00078e0215 */
[----:B-1----:R-:W-:-:S04]  /*0430*/  IADD3 R2, P0, PT, R21, UR6, RZ ;  /* 0x0000000615027c10 */ /* 0x002fc8000ff1e0ff */
[----:B------:R-:W-:Y:S02]  /*0440*/  LEA.HI.X.SX32 R3, R21, UR7, 0x1, P0 ;  /* 0x0000000715037c11 */ /* 0x000fe400080f0eff */
[----:B0-----:R-:W-:-:S03]  /*0450*/  IADD3 R6, P0, PT, R11, R2, RZ ;  /* 0x000000020b067210 */ /* 0x001fc60007f1e0ff */
[----:B------:R-:W2:Y:S01]  /*0460*/  LDG.E.U8 R12, desc[UR4][R2.64+0x3] ;  /* 0x00000304020c7981 */ /* 0x000ea2000c1e1100 */
[----:B------:R-:W-:-:S03]  /*0470*/  LEA.HI.X.SX32 R7, R11, R3, 0x1, P0 ;  /* 0x000000030b077211 */ /* 0x000fc600000f0eff */
[----:B------:R-:W3:Y:S04]  /*0480*/  LDG.E.U8 R11, desc[UR4][R2.64] ;  /* 0x00000004020b7981 */ /* 0x000ee8000c1e1100 */
[----:B------:R-:W4:Y:S04]  /*0490*/  LDG.E.U8 R13, desc[UR4][R6.64] ;  /* 0x00000004060d7981 */ /* 0x000f28000c1e1100 */
[----:B------:R-:W4:Y:S01]  /*04a0*/  LDG.E.U8 R14, desc[UR4][R6.64+0x3] ;  /* 0x00000304060e7981 */ /* 0x000f22000c1e1100 */
[----:B------:R-:W-:-:S05]  /*04b0*/  I2FP.F32.S32 R9, R8 ;  /* 0x0000000800097245 */ /* 0x000fca0000201400 */
[----:B------:R-:W-:Y:S01]  /*04c0*/  FADD R10, R0, -R9 ;  /* 0x80000009000a7221 */ /* 0x000fe20000000000 */
[----:B------:R-:W-:-:S03]  /*04d0*/  FADD R9, -R19, 1 ;  /* 0x3f80000013097421 */ /* 0x000fc60000000100 */
[C---:B------:R-:W-:Y:S01]  /*04e0*/  FADD R16, -R10.reuse, 1 ;  /* 0x3f8000000a107421 */ /* 0x040fe20000000100 */
[----:B------:R-:W-:Y:S01]  /*04f0*/  FMUL R0, R10, R9 ;  /* 0x000000090a007220 */ /* 0x000fe20000400000 */
[----:B------:R-:W-:Y:S02]  /*0500*/  FMUL R10, R19, R10 ;  /* 0x0000000a130a7220 */ /* 0x000fe40000400000 */
[-C--:B------:R-:W-:Y:S01]  /*0510*/  FMUL R8, R9, R16.reuse ;  /* 0x0000001009087220 */ /* 0x080fe20000400000 */
[----:B------:R-:W-:Y:S01]  /*0520*/  FMUL R9, R19, R16 ;  /* 0x0000001013097220 */ /* 0x000fe20000400000 */
[----:B--2---:R-:W-:Y:S02]  /*0530*/  I2FP.F32.U32 R15, R12 ;  /* 0x0000000c000f7245 */ /* 0x004fe40000201000 */
[----:B---3--:R-:W-:-:S03]  /*0540*/  I2FP.F32.U32 R11, R11 ;  /* 0x0000000b000b7245 */ /* 0x008fc60000201000 */
[----:B------:R-:W-:Y:S01]  /*0550*/  FMUL R15, R0, R15 ;  /* 0x0000000f000f7220 */ /* 0x000fe20000400000 */
[----:B----4-:R-:W-:-:S03]  /*0560*/  I2FP.F32.U32 R13, R13 ;  /* 0x0000000d000d7245 */ /* 0x010fc60000201000 */
[----:B------:R-:W-:Y:S01]  /*0570*/  FFMA R12, R8, R11, R15 ;  /* 0x0000000b080c7223 */ /* 0x000fe2000000000f */
[----:B------:R-:W-:-:S03]  /*0580*/  I2FP.F32.U32 R14, R14 ;  /* 0x0000000e000e7245 */ /* 0x000fc60000201000 */
[----:B------:R-:W-:-:S04]  /*0590*/  FFMA R13, R9, R13, R12 ;  /* 0x0000000d090d7223 */ /* 0x000fc8000000000c */
[----:B------:R-:W-:-:S06]  /*05a0*/  FFMA R13, R10, R14, R13 ;  /* 0x0000000e0a0d7223 */ /* 0x000fcc000000000d */
[----:B------:R-:W0:Y:S02]  /*05b0*/  F2I.U32.TRUNC.NTZ R13, R13 ;  /* 0x0000000d000d7305 */ /* 0x000e24000020f000 */
[----:B0-----:R0:W-:Y:S04]  /*05c0*/  STG.E.U8 desc[UR4][R4.64], R13 ;  /* 0x0000000d04007986 */ /* 0x0011e8000c101104 */
[----:B------:R-:W2:Y:S04]  /*05d0*/  LDG.E.U8 R12, desc[UR4][R2.64+0x4] ;  /* 0x00000404020c7981 */ /* 0x000ea8000c1e1100 */
[----:B------:R-:W3:Y:S04]  /*05e0*/  LDG.E.U8 R11, desc[UR4][R2.64+0x1] ;  /* 0x00000104020b7981 */ /* 0x000ee8000c1e1100 */
[----:B------:R-:W4:Y:S04]  /*05f0*/  LDG.E.U8 R14, desc[UR4][R6.64+0x1] ;  /* 0x00000104060e7981 */ /* 0x000f28000c1e1100 */
[----:B------:R-:W4:Y:S01]  /*0600*/  LDG.E.U8 R15, desc[UR4][R6.64+0x4] ;  /* 0x00000404060f7981 */ /* 0x000f22000c1e1100 */
[----:B--2--5:R-:W-:-:S02]  /*0610*/  I2FP.F32.U32 R17, R12 ;  /* 0x0000000c00117245 */ /* 0x024fc40000201000 */
[----:B---3--:R-:W-:-:S03]  /*0620*/  I2FP.F32.U32 R11, R11 ;  /* 0x0000000b000b7245 */ /* 0x008fc60000201000 */
[----:B------:R-:W-:Y:S01]  /*0630*/  FMUL R17, R0, R17 ;  /* 0x0000001100117220 */ /* 0x000fe20000400000 */
[----:B----4-:R-:W-:-:S03]  /*0640*/  I2FP.F32.U32 R14, R14 ;  /* 0x0000000e000e7245 */ /* 0x010fc60000201000 */
[----:B------:R-:W-:Y:S01]  /*0650*/  FFMA R12, R8, R11, R17 ;  /* 0x0000000b080c7223 */ /* 0x000fe20000000011 */
[----:B------:R-:W-:-:S03]  /*0660*/  I2FP.F32.U32 R15, R15 ;  /* 0x0000000f000f7245 */ /* 0x000fc60000201000 */
[----:B------:R-:W-:-:S04]  /*0670*/  FFMA R11, R9, R14, R12 ;  /* 0x0000000e090b7223 */ /* 0x000fc8000000000c */
[----:B------:R-:W-:-:S06]  /*0680*/  FFMA R11, R10, R15, R11 ;  /* 0x0000000f0a0b7223 */ /* 0x000fcc000000000b */
[----:B------:R-:W1:Y:S02]  /*0690*/  F2I.U32.TRUNC.NTZ R11, R11 ;  /* 0x0000000b000b7305 */ /* 0x000e64000020f000 */
[----:B-1----:R1:W-:Y:S04]  /*06a0*/  STG.E.U8 desc[UR4][R4.64+0x1], R11 ;  /* 0x0000010b04007986 */ /* 0x0023e8000c101104 */
[----:B0-----:R-:W2:Y:S04]  /*06b0*/  LDG.E.U8 R13, desc[UR4][R2.64+0x5] ;  /* 0x00000504020d7981 */ /* 0x001ea8000c1e1100 */
[----:B------:R-:W3:Y:S04]  /*06c0*/  LDG.E.U8 R12, desc[UR4][R2.64+0x2] ;  /* 0x00000204020c7981 */ /* 0x000ee8000c1e1100 */
[----:B------:R-:W4:Y:S04]  /*06d0*/  LDG.E.U8 R14, desc[UR4][R6.64+0x2] ;  /* 0x00000204060e7981 */ /* 0x000f28000c1e1100 */
[----:B------:R-:W4:Y:S01]  /*06e0*/  LDG.E.U8 R15, desc[UR4][R6.64+0x5] ;  /* 0x00000504060f7981 */ /* 0x000f22000c1e1100 */
[----:B--2---:R-:W-:-:S02]  /*06f0*/  I2FP.F32.U32 R17, R13 ;  /* 0x0000000d00117245 */ /* 0x004fc40000201000 */
        /* <DEDUP_REMOVED lines=8> */
[----:B01----:R-:W-:-:S07]  /*0780*/  PRMT R17, R9, 0x7610, R17 ;  /* 0x0000761009117816 */ /* 0x003fce0000000011 */
.L_x_3:
[----:B------:R-:W-:Y:S05]  /*0790*/  BSYNC.RECONVERGENT B0 ;  /* 0x0000000000007941 */ /* 0x000fea0003800200 */
.L_x_2:
[----:B-----5:R-:W-:Y:S01]  /*07a0*/  STG.E.U8 desc[UR4][R4.64+0x2], R17 ;  /* 0x0000021104007986 */ /* 0x020fe2000c101104 */
[----:B------:R-:W-:Y:S05]  /*07b0*/  EXIT ;  /* 0x000000000000794d */ /* 0x000fea0003800000 */
        .weak           $__internal_0_$__cuda_sm3x_div_rn_noftz_f32_slowpath
        .type           $__internal_0_$__cuda_sm3x_div_rn_noftz_f32_slowpath,@function
        .size           $__internal_0_$__cuda_sm3x_div_rn_noftz_f32_slowpath,(.L_x_84 - $__internal_0_$__cuda_sm3x_div_rn_noftz_f32_slowpath)
$__internal_0_$__cuda_sm3x_div_rn_noftz_f32_slowpath:
[----:B------:R-:W-:Y:S02]  /*07c0*/  SHF.R.U32.HI R8, RZ, 0x17, R3 ;  /* 0x00000017ff087819 */ /* 0x000fe40000011603 */
[----:B------:R-:W-:Y:S02]  /*07d0*/  SHF.R.U32.HI R7, RZ, 0x17, R0 ;  /* 0x00000017ff077819 */ /* 0x000fe40000011600 */
[----:B------:R-:W-:Y:S02]  /*07e0*/  LOP3.LUT R12, R8, 0xff, RZ, 0xc0, !PT ;  /* 0x000000ff080c7812 */ /* 0x000fe400078ec0ff */
[----:B------:R-:W-:-:S03]  /*07f0*/  LOP3.LUT R10, R7, 0xff, RZ, 0xc0, !PT ;  /* 0x000000ff070a7812 */ /* 0x000fc600078ec0ff */
[----:B------:R-:W-:Y:S02]  /*0800*/  VIADD R9, R12, 0xffffffff ;  /* 0xffffffff0c097836 */ /* 0x000fe40000000000 */
[----:B------:R-:W-:-:S03]  /*0810*/  VIADD R8, R10, 0xffffffff ;  /* 0xffffffff0a087836 */ /* 0x000fc60000000000 */
[----:B------:R-:W-:-:S04]  /*0820*/  ISETP.GT.U32.AND P0, PT, R9, 0xfd, PT ;  /* 0x000000fd0900780c */ /* 0x000fc80003f04070 */
[----:B------:R-:W-:-:S13]  /*0830*/  ISETP.GT.U32.OR P0, PT, R8, 0xfd, P0 ;  /* 0x000000fd0800780c */ /* 0x000fda0000704470 */
[----:B------:R-:W-:Y:S01]  /*0840*/  @!P0 IMAD.MOV.U32 R7, RZ, RZ, RZ ;  /* 0x000000ffff078224 */ /* 0x000fe200078e00ff */
[----:B------:R-:W-:Y:S06]  /*0850*/  @!P0 BRA `(.L_x_4) ;  /* 0x00000000005c8947 */ /* 0x000fec0003800000 */
[----:B------:R-:W-:Y:S02]  /*0860*/  FSETP.GTU.FTZ.AND P0, PT, |R0|, +INF , PT ;  /* 0x7f8000000000780b */ /* 0x000fe40003f1c200 */
[----:B------:R-:W-:-:S04]  /*0870*/  FSETP.GTU.FTZ.AND P1, PT, |R3|, +INF , PT ;  /* 0x7f8000000300780b */ /* 0x000fc80003f3c200 */
[----:B------:R-:W-:-:S13]  /*0880*/  PLOP3.LUT P0, PT, P0, P1, PT, 0xf8, 0x8f ;  /* 0x00000000008f781c */ /* 0x000fda0000703f70 */
[----:B------:R-:W-:Y:S05]  /*0890*/  @P0 BRA `(.L_x_5) ;  /* 0x0000000400440947 */ /* 0x000fea0003800000 */
[----:B------:R-:W-:-:S13]  /*08a0*/  LOP3.LUT P0, RZ, R3, 0x7fffffff, R0, 0xc8, !PT ;  /* 0x7fffffff03ff7812 */ /* 0x000fda000780c800 */
[----:B------:R-:W-:Y:S05]  /*08b0*/  @!P0 BRA `(.L_x_6) ;  /* 0x0000000400348947 */ /* 0x000fea0003800000 */
[C---:B------:R-:W-:Y:S02]  /*08c0*/  FSETP.NEU.FTZ.AND P2, PT, |R0|.reuse, +INF , PT ;  /* 0x7f8000000000780b */ /* 0x040fe40003f5d200 */
[----:B------:R-:W-:Y:S02]  /*08d0*/  FSETP.NEU.FTZ.AND P1, PT, |R3|, +INF , PT ;  /* 0x7f8000000300780b */ /* 0x000fe40003f3d200 */
[----:B------:R-:W-:-:S11]  /*08e0*/  FSETP.NEU.FTZ.AND P0, PT, |R0|, +INF , PT ;  /* 0x7f8000000000780b */ /* 0x000fd60003f1d200 */
[----:B------:R-:W-:Y:S05]  /*08f0*/  @!P1 BRA !P2, `(.L_x_6) ;  /* 0x0000000400249947 */ /* 0x000fea0005000000 */
[----:B------:R-:W-:-:S04]  /*0900*/  LOP3.LUT P2, RZ, R0, 0x7fffffff, RZ, 0xc0, !PT ;  /* 0x7fffffff00ff7812 */ /* 0x000fc8000784c0ff */
[----:B------:R-:W-:-:S13]  /*0910*/  PLOP3.LUT P1, PT, P1, P2, PT, 0x2f, 0xf2 ;  /* 0x0000000000f2781c */ /* 0x000fda0000f24577 */
[----:B------:R-:W-:Y:S05]  /*0920*/  @P1 BRA `(.L_x_7) ;  /* 0x0000000400101947 */ /* 0x000fea0003800000 */
[----:B------:R-:W-:-:S04]  /*0930*/  LOP3.LUT P1, RZ, R3, 0x7fffffff, RZ, 0xc0, !PT ;  /* 0x7fffffff03ff7812 */ /* 0x000fc8000782c0ff */
[----:B------:R-:W-:-:S13]  /*0940*/  PLOP3.LUT P0, PT, P0, P1, PT, 0x2f, 0xf2 ;  /* 0x0000000000f2781c */ /* 0x000fda0000702577 */
[----:B------:R-:W-:Y:S05]  /*0950*/  @P0 BRA `(.L_x_8) ;  /* 0x0000000000f80947 */ /* 0x000fea0003800000 */
[----:B------:R-:W-:Y:S02]  /*0960*/  ISETP.GE.AND P0, PT, R8, RZ, PT ;  /* 0x000000ff0800720c */ /* 0x000fe40003f06270 */
[----:B------:R-:W-:-:S11]  /*0970*/  ISETP.GE.AND P1, PT, R9, RZ, PT ;  /* 0x000000ff0900720c */ /* 0x000fd60003f26270 */
[----:B------:R-:W-:Y:S02]  /*0980*/  @P0 IMAD.MOV.U32 R7, RZ, RZ, RZ ;  /* 0x000000ffff070224 */ /* 0x000fe400078e00ff */
[----:B------:R-:W-:Y:S01]  /*0990*/  @!P0 FFMA R0, R0, 1.84467440737095516160e+19, RZ ;  /* 0x5f80000000008823 */ /* 0x000fe200000000ff */
[----:B------:R-:W-:Y:S02]  /*09a0*/  @!P0 IMAD.MOV.U32 R7, RZ, RZ, -0x40 ;  /* 0xffffffc0ff078424 */ /* 0x000fe400078e00ff */
[----:B------:R-:W-:Y:S02]  /*09b0*/  @!P1 FFMA R3, R3, 1.84467440737095516160e+19, RZ ;  /* 0x5f80000003039823 */ /* 0x000fe400000000ff */
[----:B------:R-:W-:-:S07]  /*09c0*/  @!P1 VIADD R7, R7, 0x40 ;  /* 0x0000004007079836 */ /* 0x000fce0000000000 */
.L_x_4:
[----:B------:R-:W-:-:S05]  /*09d0*/  LEA R8, R12, 0xc0800000, 0x17 ;  /* 0xc08000000c087811 */ /* 0x000fca00078eb8ff */
[----:B------:R-:W-:Y:S02]  /*09e0*/  IMAD.IADD R8, R3, 0x1, -R8 ;  /* 0x0000000103087824 */ /* 0x000fe400078e0a08 */
[----:B------:R-:W-:Y:S02]  /*09f0*/  VIADD R3, R10, 0xffffff81 ;  /* 0xffffff810a037836 */ /* 0x000fe40000000000 */
[----:B------:R0:W1:Y:S01]  /*0a00*/  MUFU.RCP R9, R8 ;  /* 0x0000000800097308 */ /* 0x0000620000001000 */
[----:B------:R-:W-:Y:S01]  /*0a10*/  FADD.FTZ R11, -R8, -RZ ;  /* 0x800000ff080b7221 */ /* 0x000fe20000010100 */
[C---:B------:R-:W-:Y:S01]  /*0a20*/  IMAD R0, R3.reuse, -0x800000, R0 ;  /* 0xff80000003007824 */ /* 0x040fe200078e0200 */
[----:B0-----:R-:W-:-:S05]  /*0a30*/  IADD3 R8, PT, PT, R3, 0x7f, -R12 ;  /* 0x0000007f03087810 */ /* 0x001fca0007ffe80c */
[----:B------:R-:W-:Y:S02]  /*0a40*/  IMAD.IADD R8, R8, 0x1, R7 ;  /* 0x0000000108087824 */ /* 0x000fe400078e0207 */
[----:B-1----:R-:W-:-:S04]  /*0a50*/  FFMA R10, R9, R11, 1 ;  /* 0x3f800000090a7423 */ /* 0x002fc8000000000b */
[----:B------:R-:W-:-:S04]  /*0a60*/  FFMA R14, R9, R10, R9 ;  /* 0x0000000a090e7223 */ /* 0x000fc80000000009 */
[----:B------:R-:W-:-:S04]  /*0a70*/  FFMA R9, R0, R14, RZ ;  /* 0x0000000e00097223 */ /* 0x000fc800000000ff */
[----:B------:R-:W-:-:S04]  /*0a80*/  FFMA R10, R11, R9, R0 ;  /* 0x000000090b0a7223 */ /* 0x000fc80000000000 */
[----:B------:R-:W-:-:S04]  /*0a90*/  FFMA R9, R14, R10, R9 ;  /* 0x0000000a0e097223 */ /* 0x000fc80000000009 */
[----:B------:R-:W-:-:S04]  /*0aa0*/  FFMA R10, R11, R9, R0 ;  /* 0x000000090b0a7223 */ /* 0x000fc80000000000 */
[----:B------:R-:W-:-:S05]  /*0ab0*/  FFMA R0, R14, R10, R9 ;  /* 0x0000000a0e007223 */ /* 0x000fca0000000009 */
[----:B------:R-:W-:-:S04]  /*0ac0*/  SHF.R.U32.HI R3, RZ, 0x17, R0 ;  /* 0x00000017ff037819 */ /* 0x000fc80000011600 */
[----:B------:R-:W-:-:S05]  /*0ad0*/  LOP3.LUT R3, R3, 0xff, RZ, 0xc0, !PT ;  /* 0x000000ff03037812 */ /* 0x000fca00078ec0ff */
[----:B------:R-:W-:-:S04]  /*0ae0*/  IMAD.IADD R11, R3, 0x1, R8 ;  /* 0x00000001030b7824 */ /* 0x000fc800078e0208 */
[----:B------:R-:W-:-:S05]  /*0af0*/  VIADD R3, R11, 0xffffffff ;  /* 0xffffffff0b037836 */ /* 0x000fca0000000000 */
[----:B------:R-:W-:-:S13]  /*0b00*/  ISETP.GE.U32.AND P0, PT, R3, 0xfe, PT ;  /* 0x000000fe0300780c */ /* 0x000fda0003f06070 */
[----:B------:R-:W-:Y:S05]  /*0b10*/  @!P0 BRA `(.L_x_9) ;  /* 0x0000000000808947 */ /* 0x000fea0003800000 */
[----:B------:R-:W-:-:S13]  /*0b20*/  ISETP.GT.AND P0, PT, R11, 0xfe, PT ;  /* 0x000000fe0b00780c */ /* 0x000fda0003f04270 */
[----:B------:R-:W-:Y:S05]  /*0b30*/  @P0 BRA `(.L_x_10) ;  /* 0x00000000006c0947 */ /* 0x000fea0003800000 */
[----:B------:R-:W-:-:S13]  /*0b40*/  ISETP.GE.AND P0, PT, R11, 0x1, PT ;  /* 0x000000010b00780c */ /* 0x000fda0003f06270 */
[----:B------:R-:W-:Y:S05]  /*0b50*/  @P0 BRA `(.L_x_11) ;  /* 0x0000000000980947 */ /* 0x000fea0003800000 */
[----:B------:R-:W-:Y:S02]  /*0b60*/  ISETP.GE.AND P0, PT, R11, -0x18, PT ;  /* 0xffffffe80b00780c */ /* 0x000fe40003f06270 */
[----:B------:R-:W-:-:S11]  /*0b70*/  LOP3.LUT R0, R0, 0x80000000, RZ, 0xc0, !PT ;  /* 0x8000000000007812 */ /* 0x000fd600078ec0ff */
[----:B------:R-:W-:Y:S05]  /*0b80*/  @!P0 BRA `(.L_x_11) ;  /* 0x00000000008c8947 */ /* 0x000fea0003800000 */
[CCC-:B------:R-:W-:Y:S01]  /*0b90*/  FFMA.RZ R3, R14.reuse, R10.reuse, R9.reuse ;  /* 0x0000000a0e037223 */ /* 0x1c0fe2000000c009 */
[CCC-:B------:R-:W-:Y:S01]  /*0ba0*/  FFMA.RM R8, R14.reuse, R10.reuse, R9.reuse ;  /* 0x0000000a0e087223 */ /* 0x1c0fe20000004009 */
[C---:B------:R-:W-:Y:S02]  /*0bb0*/  ISETP.NE.AND P2, PT, R11.reuse, RZ, PT ;  /* 0x000000ff0b00720c */ /* 0x040fe40003f45270 */
[----:B------:R-:W-:Y:S02]  /*0bc0*/  ISETP.NE.AND P1, PT, R11, RZ, PT ;  /* 0x000000ff0b00720c */ /* 0x000fe40003f25270 */
[----:B------:R-:W-:Y:S01]  /*0bd0*/  LOP3.LUT R7, R3, 0x7fffff, RZ, 0xc0, !PT ;  /* 0x007fffff03077812 */ /* 0x000fe200078ec0ff */
[----:B------:R-:W-:Y:S01]  /*0be0*/  FFMA.RP R3, R14, R10, R9 ;  /* 0x0000000a0e037223 */ /* 0x000fe20000008009 */
[----:B------:R-:W-:Y:S02]  /*0bf0*/  VIADD R10, R11, 0x20 ;  /* 0x000000200b0a7836 */ /* 0x000fe40000000000 */
[----:B------:R-:W-:Y:S01]  /*0c00*/  LOP3.LUT R7, R7, 0x800000, RZ, 0xfc, !PT ;  /* 0x0080000007077812 */ /* 0x000fe200078efcff */
[----:B------:R-:W-:Y:S01]  /*0c10*/  IMAD.MOV R9, RZ, RZ, -R11 ;  /* 0x000000ffff097224 */ /* 0x000fe200078e0a0b */
[----:B------:R-:W-:-:S02]  /*0c20*/  FSETP.NEU.FTZ.AND P0, PT, R3, R8, PT ;  /* 0x000000080300720b */ /* 0x000fc40003f1d000 */
[----:B------:R-:W-:Y:S02]  /*0c30*/  SHF.L.U32 R10, R7, R10, RZ ;  /* 0x0000000a070a7219 */ /* 0x000fe400000006ff */
[----:B------:R-:W-:Y:S02]  /*0c40*/  SEL R8, R9, RZ, P2 ;  /* 0x000000ff09087207 */ /* 0x000fe40001000000 */
[----:B------:R-:W-:Y:S02]  /*0c50*/  ISETP.NE.AND P1, PT, R10, RZ, P1 ;  /* 0x000000ff0a00720c */ /* 0x000fe40000f25270 */
[----:B------:R-:W-:Y:S02]  /*0c60*/  SHF.R.U32.HI R8, RZ, R8, R7 ;  /* 0x00000008ff087219 */ /* 0x000fe40000011607 */
[----:B------:R-:W-:Y:S02]  /*0c70*/  PLOP3.LUT P0, PT, P0, P1, PT, 0xf8, 0x8f ;  /* 0x00000000008f781c */ /* 0x000fe40000703f70 */
[----:B------:R-:W-:-:S02]  /*0c80*/  SHF.R.U32.HI R10, RZ, 0x1, R8 ;  /* 0x00000001ff0a7819 */ /* 0x000fc40000011608 */
[----:B------:R-:W-:-:S04]  /*0c90*/  SEL R3, RZ, 0x1, !P0 ;  /* 0x00000001ff037807 */ /* 0x000fc80004000000 */
[----:B------:R-:W-:-:S04]  /*0ca0*/  LOP3.LUT R3, R3, 0x1, R10, 0xf8, !PT ;  /* 0x0000000103037812 */ /* 0x000fc800078ef80a */
[----:B------:R-:W-:-:S05]  /*0cb0*/  LOP3.LUT R3, R3, R8, RZ, 0xc0, !PT ;  /* 0x0000000803037212 */ /* 0x000fca00078ec0ff */
[----:B------:R-:W-:-:S05]  /*0cc0*/  IMAD.IADD R3, R10, 0x1, R3 ;  /* 0x000000010a037824 */ /* 0x000fca00078e0203 */
[----:B------:R-:W-:Y:S01]  /*0cd0*/  LOP3.LUT R0, R3, R0, RZ, 0xfc, !PT ;  /* 0x0000000003007212 */ /* 0x000fe200078efcff */
[----:B------:R-:W-:Y:S06]  /*0ce0*/  BRA `(.L_x_11) ;  /* 0x0000000000347947 */ /* 0x000fec0003800000 */
.L_x_10:
[----:B------:R-:W-:-:S04]  /*0cf0*/  LOP3.LUT R0, R0, 0x80000000, RZ, 0xc0, !PT ;  /* 0x8000000000007812 */ /* 0x000fc800078ec0ff */
[----:B------:R-:W-:Y:S01]  /*0d00*/  LOP3.LUT R0, R0, 0x7f800000, RZ, 0xfc, !PT ;  /* 0x7f80000000007812 */ /* 0x000fe200078efcff */
[----:B------:R-:W-:Y:S06]  /*0d10*/  BRA `(.L_x_11) ;  /* 0x0000000000287947 */ /* 0x000fec0003800000 */
.L_x_9:
[----:B------:R-:W-:Y:S01]  /*0d20*/  IMAD R0, R8, 0x800000, R0 ;  /* 0x0080000008007824 */ /* 0x000fe200078e0200 */
[----:B------:R-:W-:Y:S06]  /*0d30*/  BRA `(.L_x_11) ;  /* 0x0000000000207947 */ /* 0x000fec0003800000 */
.L_x_8:
[----:B------:R-:W-:-:S04]  /*0d40*/  LOP3.LUT R0, R3, 0x80000000, R0, 0x48, !PT ;  /* 0x8000000003007812 */ /* 0x000fc800078e4800 */
[----:B------:R-:W-:Y:S01]  /*0d50*/  LOP3.LUT R0, R0, 0x7f800000, RZ, 0xfc, !PT ;  /* 0x7f80000000007812 */ /* 0x000fe200078efcff */
[----:B------:R-:W-:Y:S06]  /*0d60*/  BRA `(.L_x_11) ;  /* 0x0000000000147947 */ /* 0x000fec0003800000 */
.L_x_7:
[----:B------:R-:W-:Y:S01]  /*0d70*/  LOP3.LUT R0, R3, 0x80000000, R0, 0x48, !PT ;  /* 0x8000000003007812 */ /* 0x000fe200078e4800 */
[----:B------:R-:W-:Y:S06]  /*0d80*/  BRA `(.L_x_11) ;  /* 0x00000000000c7947 */ /* 0x000fec0003800000 */
.L_x_6:
[----:B------:R-:W0:Y:S01]  /*0d90*/  MUFU.RSQ R0, -QNAN ;  /* 0xffc0000000007908 */ /* 0x000e220000001400 */
[----:B------:R-:W-:Y:S05]  /*0da0*/  BRA `(.L_x_11) ;  /* 0x0000000000047947 */ /* 0x000fea0003800000 */
.L_x_5:
[----:B------:R-:W-:-:S07]  /*0db0*/  FADD.FTZ R0, R0, R3 ;  /* 0x0000000300007221 */ /* 0x000fce0000010000 */
.L_x_11:
[----:B------:R-:W-:-:S04]  /*0dc0*/  IMAD.MOV.U32 R7, RZ, RZ, 0x0 ;  /* 0x00000000ff077424 */ /* 0x000fc800078e00ff */
[----:B0-----:R-:W-:Y:S05]  /*0dd0*/  RET.REL.NODEC R6 `(_Z20resize_packed_kernalIhEvPT_iiS1_ii) ;  /* 0xfffffff006887950 */ /* 0x001fea0003c3ffff */
.L_x_12:
[----:B------:R-:W-:-:S00]  /*0de0*/  BRA `(.L_x_12) ;  /* 0xfffffffc00fc7947 */ /* 0x000fc0000383ffff */
[----:B------:R-:W-:-:S00]  /*0df0*/  NOP ;  /* 0x0000000000007918 */ /* 0x000fc00000000000 */
        /* <DEDUP_REMOVED lines=8> */
.L_x_84:


//--------------------- .text._Z20resize_packed_kernalIfEvPT_iiS1_ii --------------------------
	.section	.text._Z20resize_packed_kernalIfEvPT_iiS1_ii,"ax",@progbits
	.align	128
        .global         _Z20resize_packed_kernalIfEvPT_iiS1_ii
        .type           _Z20resize_packed_kernalIfEvPT_iiS1_ii,@function
        .size           _Z20resize_packed_kernalIfEvPT_iiS1_ii,(.L_x_85 - _Z20resize_packed_kernalIfEvPT_iiS1_ii)
        .other          _Z20resize_packed_kernalIfEvPT_iiS1_ii,@"STO_CUDA_ENTRY STV_DEFAULT"
_Z20resize_packed_kernalIfEvPT_iiS1_ii:
.text._Z20resize_packed_kernalIfEvPT_iiS1_ii:
        /* <DEDUP_REMOVED lines=18> */
[----:B------:R-:W-:Y:S05]  /*0120*/  CALL.REL.NOINC `($__internal_1_$__cuda_sm3x_div_rn_noftz_f32_slowpath) ;  /* 0x0000000400e47944 */ /* 0x000fea0003c00000 */
[----:B------:R-:W-:-:S07]  /*0130*/  IMAD.MOV.U32 R6, RZ, RZ, R0 ;  /* 0x000000ffff067224 */ /* 0x000fce00078e0000 */
.L_x_13:
        /* <DEDUP_REMOVED lines=13> */
[----:B------:R-:W-:Y:S05]  /*0210*/  CALL.REL.NOINC `($__internal_1_$__cuda_sm3x_div_rn_noftz_f32_slowpath) ;  /* 0x0000000400a87944 */ /* 0x000fea0003c00000 */
[----:B------:R-:W-:-:S07]  /*0220*/  IMAD.MOV.U32 R4, RZ, RZ, R0 ;  /* 0x000000ffff047224 */ /* 0x000fce00078e0000 */
.L_x_14:
[----:B------:R-:W-:Y:S01]  /*0230*/  I2FP.F32.U32 R3, UR4 ;  /* 0x0000000400037c45 */ /* 0x000fe20008201000 */
[----:B------:R-:W0:Y:S01]  /*0240*/  LDC.64 R8, c[0x0][0x388] ;  /* 0x0000e200ff087b82 */ /* 0x000e220000000a00 */
[----:B------:R-:W-:Y:S01]  /*0250*/  I2FP.F32.U32 R5, R5 ;  /* 0x0000000500057245 */ /* 0x000fe20000201000 */
[----:B------:R-:W1:Y:S02]  /*0260*/  LDCU.64 UR4, c[0x0][0x358] ;  /* 0x00006b00ff0477ac */ /* 0x000e640008000a00 */
[----:B------:R-:W-:Y:S02]  /*0270*/  FMUL R4, R3, R4 ;  /* 0x0000000403047220 */ /* 0x000fe40000400000 */
[----:B------:R-:W-:Y:S02]  /*0280*/  FMUL R5, R5, R6 ;  /* 0x0000000605057220 */ /* 0x000fe40000400000 */
[----:B------:R-:W2:Y:S08]  /*0290*/  F2I.TRUNC.NTZ R0, R4 ;  /* 0x0000000400007305 */ /* 0x000eb0000020f100 */
[----:B------:R-:W3:Y:S01]  /*02a0*/  F2I.TRUNC.NTZ R10, R5 ;  /* 0x00000005000a7305 */ /* 0x000ee2000020f100 */
[----:B--2---:R-:W-:-:S02]  /*02b0*/  VIADD R3, R0, 0x1 ;  /* 0x0000000100037836 */ /* 0x004fc40000000000 */
[----:B0-----:R-:W-:-:S03]  /*02c0*/  IMAD R11, R8, 0x3, RZ ;  /* 0x00000003080b7824 */ /* 0x001fc600078e02ff */
[----:B------:R-:W-:Y:S01]  /*02d0*/  ISETP.GE.AND P0, PT, R3, R8, PT ;  /* 0x000000080300720c */ /* 0x000fe20003f06270 */
[C---:B---3--:R-:W-:Y:S02]  /*02e0*/  VIADD R6, R10.reuse, 0x1 ;  /* 0x000000010a067836 */ /* 0x048fe40000000000 */
[----:B------:R-:W-:-:S03]  /*02f0*/  IMAD R17, R10, R11, RZ ;  /* 0x0000000b0a117224 */ /* 0x000fc600078e02ff */
[----:B------:R-:W-:Y:S02]  /*0300*/  ISETP.LT.AND P0, PT, R6, R9, !P0 ;  /* 0x000000090600720c */ /* 0x000fe40004701270 */
[----:B------:R-:W0:Y:S11]  /*0310*/  LDC.64 R8, c[0x0][0x390] ;  /* 0x0000e400ff087b82 */ /* 0x000e360000000a00 */
[----:B------:R-:W2:Y:S01]  /*0320*/  @!P0 LDC.64 R6, c[0x0][0x380] ;  /* 0x0000e000ff068b82 */ /* 0x000ea20000000a00 */
[----:B------:R-:W-:-:S04]  /*0330*/  @!P0 IMAD R3, R0, 0x3, R17 ;  /* 0x0000000300038824 */ /* 0x000fc800078e0211 */
[----:B--2---:R-:W-:-:S05]  /*0340*/  @!P0 IMAD.WIDE R6, R3, 0x4, R6 ;  /* 0x0000000403068825 */ /* 0x004fca00078e0206 */
[----:B-1----:R-:W2:Y:S01]  /*0350*/  @!P0 LDG.E R13, desc[UR4][R6.64] ;  /* 0x00000004060d8981 */ /* 0x002ea2000c1e1900 */
[----:B0-----:R-:W-:-:S05]  /*0360*/  IMAD.WIDE R2, R2, 0x4, R8 ;  /* 0x0000000402027825 */ /* 0x001fca00078e0208 */
[----:B--2---:R0:W-:Y:S04]  /*0370*/  @!P0 STG.E desc[UR4][R2.64], R13 ;  /* 0x0000000d02008986 */ /* 0x0041e8000c101904 */
[----:B------:R-:W2:Y:S01]  /*0380*/  @!P0 LDG.E R9, desc[UR4][R6.64+0x4] ;  /* 0x0000040406098981 */ /* 0x000ea2000c1e1900 */
[----:B------:R-:W-:Y:S01]  /*0390*/  I2FP.F32.S32 R10, R10 ;  /* 0x0000000a000a7245 */ /* 0x000fe20000201400 */
[----:B------:R-:W-:Y:S02]  /*03a0*/  BSSY.RECONVERGENT B0, `(.L_x_15) ;  /* 0x000004f000007945 */ /* 0x000fe40003800200 */
[----:B--2---:R0:W-:Y:S04]  /*03b0*/  @!P0 STG.E desc[UR4][R2.64+0x4], R9 ;  /* 0x0000040902008986 */ /* 0x0041e8000c101904 */
[----:B------:R0:W5:Y:S01]  /*03c0*/  @!P0 LDG.E R15, desc[UR4][R6.64+0x8] ;  /* 0x00000804060f8981 */ /* 0x000162000c1e1900 */
[----:B------:R-:W-:Y:S01]  /*03d0*/  FADD R5, R5, -R10 ;  /* 0x8000000a05057221 */ /* 0x000fe20000000000 */
[----:B------:R-:W-:Y:S06]  /*03e0*/  @!P0 BRA `(.L_x_16) ;  /* 0x0000000400288947 */ /* 0x000fec0003800000 */
[----:B0-----:R-:W0:Y:S01]  /*03f0*/  LDC.64 R6, c[0x0][0x380] ;  /* 0x0000e000ff067b82 */ /* 0x001e220000000a00 */
[----:B------:R-:W-:-:S04]  /*0400*/  IMAD R17, R0, 0x3, R17 ;  /* 0x0000000300117824 */ /* 0x000fc800078e0211 */
[----:B0-----:R-:W-:-:S05]  /*0410*/  IMAD.WIDE R6, R17, 0x4, R6 ;  /* 0x0000000411067825 */ /* 0x001fca00078e0206 */
[----:B------:R-:W2:Y:S01]  /*0420*/  LDG.E R14, desc[UR4][R6.64+0xc] ;  /* 0x00000c04060e7981 */ /* 0x000ea2000c1e1900 */
[----:B------:R-:W-:-:S03]  /*0430*/  IMAD.WIDE R8, R11, 0x4, R6 ;  /* 0x000000040b087825 */ /* 0x000fc600078e0206 */
[----:B------:R-:W3:Y:S04]  /*0440*/  LDG.E R10, desc[UR4][R6.64] ;  /* 0x00000004060a7981 */ /* 0x000ee8000c1e1900 */
[----:B------:R-:W4:Y:S04]  /*0450*/  LDG.E R16, desc[UR4][R8.64] ;  /* 0x0000000408107981 */ /* 0x000f28000c1e1900 */
[----:B------:R-:W4:Y:S01]  /*0460*/  LDG.E R18, desc[UR4][R8.64+0xc] ;  /* 0x00000c0408127981 */ /* 0x000f22000c1e1900 */
[----:B------:R-:W-:Y:S01]  /*0470*/  I2FP.F32.S32 R11, R0 ;  /* 0x00000000000b7245 */ /* 0x000fe20000201400 */
[----:B------:R-:W-:-:S04]  /*0480*/  FADD R19, -R5, 1 ;  /* 0x3f80000005137421 */ /* 0x000fc80000000100 */
[----:B------:R-:W-:-:S04]  /*0490*/  FADD R12, R4, -R11 ;  /* 0x8000000b040c7221 */ /* 0x000fc80000000000 */
[----:B------:R-:W-:Y:S01]  /*04a0*/  FMUL R0, R12, R19 ;  /* 0x000000130c007220 */ /* 0x000fe20000400000 */
[----:B--2---:R-:W0:Y:S08]  /*04b0*/  F2I.U32.TRUNC.NTZ R14, R14 ;  /* 0x0000000e000e7305 */ /* 0x004e30000020f000 */
[----:B---3--:R-:W1:Y:S08]  /*04c0*/  F2I.U32.TRUNC.NTZ R10, R10 ;  /* 0x0000000a000a7305 */ /* 0x008e70000020f000 */
[----:B----4-:R-:W2:Y:S01]  /*04d0*/  F2I.U32.TRUNC.NTZ R16, R16 ;  /* 0x0000001000107305 */ /* 0x010ea2000020f000 */
[----:B0----5:R-:W-:-:S07]  /*04e0*/  LOP3.LUT R15, R14, 0xff, RZ, 0xc0, !PT ;  /* 0x000000ff0e0f7812 */ /* 0x021fce00078ec0ff */
[----:B------:R-:W0:Y:S01]  /*04f0*/  F2I.U32.TRUNC.NTZ R18, R18 ;  /* 0x0000001200127305 */ /* 0x000e22000020f000 */
[----:B-1----:R-:W-:-:S07]  /*0500*/  LOP3.LUT R13, R10, 0xff, RZ, 0xc0, !PT ;  /* 0x000000ff0a0d7812 */ /* 0x002fce00078ec0ff */
[----:B------:R-:W1:Y:S01]  /*0510*/  I2F.U16 R15, R15 ;  /* 0x0000000f000f7306 */ /* 0x000e620000101000 */
[----:B--2---:R-:W-:-:S07]  /*0520*/  LOP3.LUT R17, R16, 0xff, RZ, 0xc0, !PT ;  /* 0x000000ff10117812 */ /* 0x004fce00078ec0ff */
[----:B------:R-:W2:Y:S01]  /*0530*/  I2F.U16 R13, R13 ;  /* 0x0000000d000d7306 */ /* 0x000ea20000101000 */
[----:B0-----:R-:W-:Y:S01]  /*0540*/  LOP3.LUT R11, R18, 0xff, RZ, 0xc0, !PT ;  /* 0x000000ff120b7812 */ /* 0x001fe200078ec0ff */
[----:B------:R-:W-:-:S06]  /*0550*/  FADD R10, -R12, 1 ;  /* 0x3f8000000c0a7421 */ /* 0x000fcc0000000100 */
[----:B------:R-:W0:Y:S01]  /*0560*/  I2F.U16 R17, R17 ;  /* 0x0000001100117306 */ /* 0x000e220000101000 */
[----:B------:R-:W-:Y:S01]  /*0570*/  FMUL R4, R19, R10 ;  /* 0x0000000a13047220 */ /* 0x000fe20000400000 */
[----:B-1----:R-:W-:-:S06]  /*0580*/  FMUL R15, R0, R15 ;  /* 0x0000000f000f7220 */ /* 0x002fcc0000400000 */
[----:B------:R-:W1:Y:S01]  /*0590*/  I2F.U16 R11, R11 ;  /* 0x0000000b000b7306 */ /* 0x000e620000101000 */
[----:B--2---:R-:W-:Y:S01]  /*05a0*/  FFMA R13, R4, R13, R15 ;  /* 0x0000000d040d7223 */ /* 0x004fe2000000000f */
[C---:B------:R-:W-:Y:S01]  /*05b0*/  FMUL R10, R5.reuse, R10 ;  /* 0x0000000a050a7220 */ /* 0x040fe20000400000 */
[----:B------:R-:W-:-:S03]  /*05c0*/  FMUL R5, R5, R12 ;  /* 0x0000000c05057220 */ /* 0x000fc60000400000 */
[----:B0-----:R-:W-:-:S04]  /*05d0*/  FFMA R12, R10, R17, R13 ;  /* 0x000000110a0c7223 */ /* 0x001fc8000000000d */
[----:B-1----:R-:W-:-:S05]  /*05e0*/  FFMA R13, R5, R11, R12 ;  /* 0x0000000b050d7223 */ /* 0x002fca000000000c */
[----:B------:R0:W-:Y:S04]  /*05f0*/  STG.E desc[UR4][R2.64], R13 ;  /* 0x0000000d02007986 */ /* 0x0001e8000c101904 */
[----:B------:R-:W2:Y:S04]  /*0600*/  LDG.E R14, desc[UR4][R6.64+0x10] ;  /* 0x00001004060e7981 */ /* 0x000ea8000c1e1900 */
[----:B------:R-:W3:Y:S04]  /*0610*/  LDG.E R12, desc[UR4][R6.64+0x4] ;  /* 0x00000404060c7981 */ /* 0x000ee8000c1e1900 */
[----:B------:R-:W4:Y:S04]  /*0620*/  LDG.E R15, desc[UR4][R8.64+0x4] ;  /* 0x00000404080f7981 */ /* 0x000f28000c1e1900 */
[----:B------:R-:W4:Y:S01]  /*0630*/  LDG.E R17, desc[UR4][R8.64+0x10] ;  /* 0x0000100408117981 */ /* 0x000f22000c1e1900 */
[----:B--2---:R-:W0:Y:S08]  /*0640*/  F2I.U32.TRUNC.NTZ R14, R14 ;  /* 0x0000000e000e7305 */ /* 0x004e30000020f000 */
[----:B---3--:R-:W1:Y:S08]  /*0650*/  F2I.U32.TRUNC.NTZ R12, R12 ;  /* 0x0000000c000c7305 */ /* 0x008e70000020f000 */
[----:B----4-:R-:W2:Y:S01]  /*0660*/  F2I.U32.TRUNC.NTZ R15, R15 ;  /* 0x0000000f000f7305 */ /* 0x010ea2000020f000 */
[----:B0-----:R-:W-:-:S07]  /*0670*/  LOP3.LUT R13, R14, 0xff, RZ, 0xc0, !PT ;  /* 0x000000ff0e0d7812 */ /* 0x001fce00078ec0ff */
[----:B------:R-:W0:Y:S01]  /*0680*/  F2I.U32.TRUNC.NTZ R17, R17 ;  /* 0x0000001100117305 */ /* 0x000e22000020f000 */
[----:B-1----:R-:W-:-:S07]  /*0690*/  LOP3.LUT R11, R12, 0xff, RZ, 0xc0, !PT ;  /* 0x000000ff0c0b7812 */ /* 0x002fce00078ec0ff */
[----:B------:R-:W1:Y:S01]  /*06a0*/  I2F.U16 R13, R13 ;  /* 0x0000000d000d7306 */ /* 0x000e620000101000 */
[----:B--2---:R-:W-:-:S07]  /*06b0*/  LOP3.LUT R16, R15, 0xff, RZ, 0xc0, !PT ;  /* 0x000000ff0f107812 */ /* 0x004fce00078ec0ff */
[----:B------:R-:W2:Y:S01]  /*06c0*/  I2F.U16 R11, R11 ;  /* 0x0000000b000b7306 */ /* 0x000ea20000101000 */
[----:B0-----:R-:W-:-:S07]  /*06d0*/  LOP3.LUT R18, R17, 0xff, RZ, 0xc0, !PT ;  /* 0x000000ff11127812 */ /* 0x001fce00078ec0ff */
[----:B------:R-:W0:Y:S01]  /*06e0*/  I2F.U16 R16, R16 ;  /* 0x0000001000107306 */ /* 0x000e220000101000 */
[----:B-1----:R-:W-:-:S07]  /*06f0*/  FMUL R19, R0, R13 ;  /* 0x0000000d00137220 */ /* 0x002fce0000400000 */
[----:B------:R-:W1:Y:S01]  /*0700*/  I2F.U16 R18, R18 ;  /* 0x0000001200127306 */ /* 0x000e620000101000 */
[----:B--2---:R-:W-:-:S04]  /*0710*/  FFMA R19, R4, R11, R19 ;  /* 0x0000000b04137223 */ /* 0x004fc80000000013 */
[----:B0-----:R-:W-:-:S04]  /*0720*/  FFMA R12, R10, R16, R19 ;  /* 0x000000100a0c7223 */ /* 0x001fc80000000013 */
[----:B-1----:R-:W-:-:S05]  /*0730*/  FFMA R15, R5, R18, R12 ;  /* 0x00000012050f7223 */ /* 0x002fca000000000c */
[----:B------:R0:W-:Y:S04]  /*0740*/  STG.E desc[UR4][R2.64+0x4], R15 ;  /* 0x0000040f02007986 */ /* 0x0001e8000c101904 */
[----:B------:R-:W2:Y:S04]  /*0750*/  LDG.E R13, desc[UR4][R6.64+0x14] ;  /* 0x00001404060d7981 */ /* 0x000ea8000c1e1900 */
[----:B------:R-:W3:Y:S04]  /*0760*/  LDG.E R11, desc[UR4][R6.64+0x8] ;  /* 0x00000804060b7981 */ /* 0x000ee8000c1e1900 */
[----:B------:R-:W4:Y:S04]  /*0770*/  LDG.E R17, desc[UR4][R8.64+0x8] ;  /* 0x0000080408117981 */ /* 0x000f28000c1e1900 */
[----:B------:R-:W4:Y:S01]  /*0780*/  LDG.E R16, desc[UR4][R8.64+0x14] ;  /* 0x0000140408107981 */ /* 0x000f22000c1e1900 */
[----:B--2---:R-:W1:Y:S08]  /*0790*/  F2I.U32.TRUNC.NTZ R13, R13 ;  /* 0x0000000d000d7305 */ /* 0x004e70000020f000 */
[----:B---3--:R-:W2:Y:S08]  /*07a0*/  F2I.U32.TRUNC.NTZ R11, R11 ;  /* 0x0000000b000b7305 */ /* 0x008eb0000020f000 */
[----:B----4-:R-:W3:Y:S01]  /*07b0*/  F2I.U32.TRUNC.NTZ R17, R17 ;  /* 0x0000001100117305 */ /* 0x010ee2000020f000 */
[----:B-1----:R-:W-:-:S07]  /*07c0*/  LOP3.LUT R14, R13, 0xff, RZ, 0xc0, !PT ;  /* 0x000000ff0d0e7812 */ /* 0x002fce00078ec0ff */
[----:B------:R-:W1:Y:S01]  /*07d0*/  F2I.U32.TRUNC.NTZ R16, R16 ;  /* 0x0000001000107305 */ /* 0x000e62000020f000 */
[----:B--2---:R-:W-:-:S07]  /*07e0*/  LOP3.LUT R12, R11, 0xff, RZ, 0xc0, !PT ;  /* 0x000000ff0b0c7812 */ /* 0x004fce00078ec0ff */
[----:B0-----:R-:W0:Y:S01]  /*07f0*/  I2F.U16 R15, R14 ;  /* 0x0000000e000f7306 */ /* 0x001e220000101000 */
[----:B---3--:R-:W-:-:S07]  /*0800*/  LOP3.LUT R6, R17, 0xff, RZ, 0xc0, !PT ;  /* 0x000000ff11067812 */ /* 0x008fce00078ec0ff */
[----:B------:R-:W2:Y:S01]  /*0810*/  I2F.U16 R19, R12 ;  /* 0x0000000c00137306 */ /* 0x000ea20000101000 */
[----:B-1----:R-:W-:-:S07]  /*0820*/  LOP3.LUT R7, R16, 0xff, RZ, 0xc0, !PT ;  /* 0x000000ff10077812 */ /* 0x002fce00078ec0ff */
[----:B------:R-:W1:Y:S01]  /*0830*/  I2F.U16 R6, R6 ;  /* 0x0000000600067306 */ /* 0x000e620000101000 */
[----:B0-----:R-:W-:-:S07]  /*0840*/  FMUL R15, R0, R15 ;  /* 0x0000000f000f7220 */ /* 0x001fce0000400000 */
[----:B------:R-:W0:Y:S01]  /*0850*/  I2F.U16 R7, R7 ;  /* 0x0000000700077306 */ /* 0x000e220000101000 */
[----:B--2---:R-:W-:-:S04]  /*0860*/  FFMA R15, R4, R19, R15 ;  /* 0x00000013040f7223 */ /* 0x004fc8000000000f */
[----:B-1----:R-:W-:-:S04]  /*0870*/  FFMA R10, R10, R6, R15 ;  /* 0x000000060a0a7223 */ /* 0x002fc8000000000f */
[----:B0-----:R-:W-:-:S07]  /*0880*/  FFMA R15, R5, R7, R10 ;  /* 0x00000007050f7223 */ /* 0x001fce000000000a */
.L_x_16:
[----:B------:R-:W-:Y:S05]  /*0890*/  BSYNC.RECONVERGENT B0 ;  /* 0x0000000000007941 */ /* 0x000fea0003800200 */
.L_x_15:
[----:B-----5:R-:W-:Y:S01]  /*08a0*/  STG.E desc[UR4][R2.64+0x8], R15 ;  /* 0x0000080f02007986 */ /* 0x020fe2000c101904 */
[----:B------:R-:W-:Y:S05]  /*08b0*/  EXIT ;  /* 0x000000000000794d */ /* 0x000fea0003800000 */
        .weak           $__internal_1_$__cuda_sm3x_div_rn_noftz_f32_slowpath
        .type           $__internal_1_$__cuda_sm3x_div_rn_noftz_f32_slowpath,@function
        .size           $__internal_1_$__cuda_sm3x_div_rn_noftz_f32_slowpath,(.L_x_85 - $__internal_1_$__cuda_sm3x_div_rn_noftz_f32_slowpath)
$__internal_1_$__cuda_sm3x_div_rn_noftz_f32_slowpath:
[----:B------:R-:W-:Y:S02]  /*08c0*/  SHF.R.U32.HI R8, RZ, 0x17, R3 ;  /* 0x00000017ff087819 */ /* 0x000fe40000011603 */
[----:B------:R-:W-:Y:S02]  /*08d0*/  SHF.R.U32.HI R7, RZ, 0x17, R0 ;  /* 0x00000017ff077819 */ /* 0x000fe40000011600 */
[----:B------:R-:W-:Y:S02]  /*08e0*/  LOP3.LUT R12, R8, 0xff, RZ, 0xc0, !PT ;  /* 0x000000ff080c7812 */ /* 0x000fe400078ec0ff */
[----:B------:R-:W-:-:S03]  /*08f0*/  LOP3.LUT R10, R7, 0xff, RZ, 0xc0, !PT ;  /* 0x000000ff070a7812 */ /* 0x000fc600078ec0ff */
[----:B------:R-:W-:Y:S01]  /*0900*/  VIADD R9, R12, 0xffffffff ;  /* 0xffffffff0c097836 */ /* 0x000fe20000000000 */
[----:B------:R-:W-:-:S04]  /*0910*/  IADD3 R8, PT, PT, R10, -0x1, RZ ;  /* 0xffffffff0a087810 */ /* 0x000fc80007ffe0ff */
        /* <DEDUP_REMOVED lines=27> */
.L_x_17:
[----:B------:R-:W-:-:S04]  /*0ad0*/  LEA R8, R12, 0xc0800000, 0x17 ;  /* 0xc08000000c087811 */ /* 0x000fc800078eb8ff */
[----:B------:R-:W-:Y:S01]  /*0ae0*/  IADD3 R8, PT, PT, -R8, R3, RZ ;  /* 0x0000000308087210 */ /* 0x000fe20007ffe1ff */
[----:B------:R-:W-:-:S03]  /*0af0*/  VIADD R3, R10, 0xffffff81 ;  /* 0xffffff810a037836 */ /* 0x000fc60000000000 */
        /* <DEDUP_REMOVED lines=14> */
[----:B------:R-:W-:-:S05]  /*0be0*/  IMAD.IADD R11, R3, 0x1, R8 ;  /* 0x00000001030b7824 */ /* 0x000fca00078e0208 */
[----:B------:R-:W-:-:S04]  /*0bf0*/  IADD3 R3, PT, PT, R11, -0x1, RZ ;  /* 0xffffffff0b037810 */ /* 0x000fc80007ffe0ff */
        /* <DEDUP_REMOVED lines=31> */
.L_x_23:
[----:B------:R-:W-:-:S04]  /*0df0*/  LOP3.LUT R0, R0, 0x80000000, RZ, 0xc0, !PT ;  /* 0x8000000000007812 */ /* 0x000fc800078ec0ff */
[----:B------:R-:W-:Y:S01]  /*0e00*/  LOP3.LUT R0, R0, 0x7f800000, RZ, 0xfc, !PT ;  /* 0x7f80000000007812 */ /* 0x000fe200078efcff */
[----:B------:R-:W-:Y:S06]  /*0e10*/  BRA `(.L_x_24) ;  /* 0x0000000000287947 */ /* 0x000fec0003800000 */
.L_x_22:
[----:B------:R-:W-:Y:S01]  /*0e20*/  LEA R0, R8, R0, 0x17 ;  /* 0x0000000008007211 */ /* 0x000fe200078eb8ff */
[----:B------:R-:W-:Y:S06]  /*0e30*/  BRA `(.L_x_24) ;  /* 0x0000000000207947 */ /* 0x000fec0003800000 */
.L_x_21:
[----:B------:R-:W-:-:S04]  /*0e40*/  LOP3.LUT R0, R3, 0x80000000, R0, 0x48, !PT ;  /* 0x8000000003007812 */ /* 0x000fc800078e4800 */
[----:B------:R-:W-:Y:S01]  /*0e50*/  LOP3.LUT R0, R0, 0x7f800000, RZ, 0xfc, !PT ;  /* 0x7f80000000007812 */ /* 0x000fe200078efcff */
[----:B------:R-:W-:Y:S06]  /*0e60*/  BRA `(.L_x_24) ;  /* 0x0000000000147947 */ /* 0x000fec0003800000 */
.L_x_20:
[----:B------:R-:W-:Y:S01]  /*0e70*/  LOP3.LUT R0, R3, 0x80000000, R0, 0x48, !PT ;  /* 0x8000000003007812 */ /* 0x000fe200078e4800 */
[----:B------:R-:W-:Y:S06]  /*0e80*/  BRA `(.L_x_24) ;  /* 0x00000000000c7947 */ /* 0x000fec0003800000 */
.L_x_19:
[----:B------:R-:W0:Y:S01]  /*0e90*/  MUFU.RSQ R0, -QNAN ;  /* 0xffc0000000007908 */ /* 0x000e220000001400 */
[----:B------:R-:W-:Y:S05]  /*0ea0*/  BRA `(.L_x_24) ;  /* 0x0000000000047947 */ /* 0x000fea0003800000 */
.L_x_18:
[----:B------:R-:W-:-:S07]  /*0eb0*/  FADD.FTZ R0, R0, R3 ;  /* 0x0000000300007221 */ /* 0x000fce0000010000 */
.L_x_24:
[----:B------:R-:W-:Y:S02]  /*0ec0*/  IMAD.MOV.U32 R8, RZ, RZ, R4 ;  /* 0x000000ffff087224 */ /* 0x000fe400078e0004 */
[----:B------:R-:W-:-:S04]  /*0ed0*/  IMAD.MOV.U32 R9, RZ, RZ, 0x0 ;  /* 0x00000000ff097424 */ /* 0x000fc800078e00ff */
[----:B0-----:R-:W-:Y:S05]  /*0ee0*/  RET.REL.NODEC R8 `(_Z20resize_packed_kernalIfEvPT_iiS1_ii) ;  /* 0xfffffff008447950 */ /* 0x001fea0003c3ffff */
.L_x_25:
        /* <DEDUP_REMOVED lines=9> */
.L_x_85:


//--------------------- .text._Z16baygr2bgr_kernalPhS_iiffff --------------------------
	.section	.text._Z16baygr2bgr_kernalPhS_iiffff,"ax",@progbits
	.align	128
        .global         _Z16baygr2bgr_kernalPhS_iiffff
        .type           _Z16baygr2bgr_kernalPhS_iiffff,@function
        .size           _Z16baygr2bgr_kernalPhS_iiffff,(.L_x_87 - _Z16baygr2bgr_kernalPhS_iiffff)
        .other          _Z16baygr2bgr_kernalPhS_iiffff,@"STO_CUDA_ENTRY STV_DEFAULT"
_Z16baygr2bgr_kernalPhS_iiffff:
.text._Z16baygr2bgr_kernalPhS_iiffff:
[----:B------:R-:W-:Y:S01]  /*0000*/  LDC R1, c[0x0][0x37c] ;  /* 0x0000df00ff017b82 */ /* 0x000fe20000000800 */
[----:B------:R-:W0:Y:S01]  /*0010*/  S2R R6, SR_TID.X ;  /* 0x0000000000067919 */ /* 0x000e220000002100 */
[----:B------:R-:W1:Y:S01]  /*0020*/  LDCU.64 UR6, c[0x0][0x390] ;  /* 0x00007200ff0677ac */ /* 0x000e620008000a00 */
[----:B------:R-:W2:Y:S01]  /*0030*/  S2R R4, SR_CTAID.X ;  /* 0x0000000000047919 */ /* 0x000ea20000002500 */
[----:B------:R-:W3:Y:S01]  /*0040*/  LDCU.64 UR8, c[0x0][0x380] ;  /* 0x00007000ff0877ac */ /* 0x000ee20008000a00 */
[----:B------:R-:W4:Y:S01]  /*0050*/  LDCU.64 UR4, c[0x0][0x358] ;  /* 0x00006b00ff0477ac */ /* 0x000f220008000a00 */
[C---:B0-----:R-:W-:Y:S02]  /*0060*/  LOP3.LUT R3, R6.reuse, 0x1, RZ, 0xc, !PT ;  /* 0x0000000106037812 */ /* 0x041fe400078e0cff */
[----:B------:R-:W-:Y:S02]  /*0070*/  LOP3.LUT R2, R6, 0x3fe, RZ, 0xc0, !PT ;  /* 0x000003fe06027812 */ /* 0x000fe400078ec0ff */
[C---:B--2---:R-:W-:Y:S01]  /*0080*/  LOP3.LUT R0, R4.reuse, 0x7ffffffe, RZ, 0xc0, !PT ;  /* 0x7ffffffe04007812 */ /* 0x044fe200078ec0ff */
[----:B------:R-:W-:Y:S01]  /*0090*/  IMAD.IADD R3, R3, 0x1, R6 ;  /* 0x0000000103037824 */ /* 0x000fe200078e0206 */
[----:B------:R-:W-:-:S02]  /*00a0*/  LOP3.LUT R7, R4, 0x1, RZ, 0xfc, !PT ;  /* 0x0000000104077812 */ /* 0x000fc400078efcff */
[----:B------:R-:W-:Y:S01]  /*00b0*/  LOP3.LUT R5, R0, 0x1, R6, 0xf8, !PT ;  /* 0x0000000100057812 */ /* 0x000fe200078ef806 */
[----:B-1----:R-:W-:Y:S02]  /*00c0*/  IMAD R3, R3, UR6, R0 ;  /* 0x0000000603037c24 */ /* 0x002fe4000f8e0200 */
[----:B------:R-:W-:Y:S02]  /*00d0*/  IMAD R7, R2, UR6, R7 ;  /* 0x0000000602077c24 */ /* 0x000fe4000f8e0207 */
[----:B------:R-:W-:Y:S01]  /*00e0*/  IMAD R5, R6, UR6, R5 ;  /* 0x0000000606057c24 */ /* 0x000fe2000f8e0205 */
[----:B---3--:R-:W-:Y:S01]  /*00f0*/  IADD3 R2, P0, PT, R3, UR8, RZ ;  /* 0x0000000803027c10 */ /* 0x008fe2000ff1e0ff */
[----:B------:R-:W0:Y:S01]  /*0100*/  LDCU UR6, c[0x0][0x39c] ;  /* 0x00007380ff0677ac */ /* 0x000e220008000800 */
[----:B------:R-:W-:Y:S02]  /*0110*/  IADD3 R10, P2, PT, R7, UR8, RZ ;  /* 0x00000008070a7c10 */ /* 0x000fe4000ff5e0ff */
[----:B------:R-:W-:-:S02]  /*0120*/  IADD3 R8, P1, PT, R5, UR8, RZ ;  /* 0x0000000805087c10 */ /* 0x000fc4000ff3e0ff */
[----:B------:R-:W-:Y:S02]  /*0130*/  LEA.HI.X.SX32 R11, R7, UR9, 0x1, P2 ;  /* 0x00000009070b7c11 */ /* 0x000fe400090f0eff */
[----:B------:R-:W-:Y:S02]  /*0140*/  LEA.HI.X.SX32 R3, R3, UR9, 0x1, P0 ;  /* 0x0000000903037c11 */ /* 0x000fe400080f0eff */
[----:B------:R-:W-:Y:S01]  /*0150*/  LEA.HI.X.SX32 R9, R5, UR9, 0x1, P1 ;  /* 0x0000000905097c11 */ /* 0x000fe200088f0eff */
[----:B----4-:R-:W2:Y:S01]  /*0160*/  LDG.E.U8 R10, desc[UR4][R10.64] ;  /* 0x000000040a0a7981 */ /* 0x010ea2000c1e1100 */
[----:B------:R-:W1:Y:S03]  /*0170*/  LDCU.64 UR8, c[0x0][0x3a0] ;  /* 0x00007400ff0877ac */ /* 0x000e660008000a00 */
[----:B------:R-:W3:Y:S04]  /*0180*/  LDG.E.U8 R2, desc[UR4][R2.64] ;  /* 0x0000000402027981 */ /* 0x000ee8000c1e1100 */
[----:B------:R-:W4:Y:S01]  /*0190*/  LDG.E.U8 R8, desc[UR4][R8.64] ;  /* 0x0000000408087981 */ /* 0x000f22000c1e1100 */
[----:B------:R-:W-:Y:S01]  /*01a0*/  IADD3 R6, PT, PT, -R6, UR7, RZ ;  /* 0x0000000706067c10 */ /* 0x000fe2000fffe1ff */
[----:B------:R-:W-:Y:S01]  /*01b0*/  BSSY.RECONVERGENT B0, `(.L_x_26) ;  /* 0x0000055000007945 */ /* 0x000fe20003800200 */
[----:B--2---:R-:W-:-:S02]  /*01c0*/  I2FP.F32.U32 R7, R10 ;  /* 0x0000000a00077245 */ /* 0x004fc40000201000 */
[----:B---3--:R-:W-:-:S03]  /*01d0*/  I2FP.F32.U32 R0, R2 ;  /* 0x0000000200007245 */ /* 0x008fc60000201000 */
[----:B0-----:R-:W-:Y:S01]  /*01e0*/  FMUL R14, R7, UR6 ;  /* 0x00000006070e7c20 */ /* 0x001fe20008400000 */
[----:B----4-:R-:W-:Y:S01]  /*01f0*/  I2FP.F32.U32 R5, R8 ;  /* 0x0000000800057245 */ /* 0x010fe20000201000 */
[----:B-1----:R-:W-:Y:S01]  /*0200*/  FMUL R7, R0, UR9 ;  /* 0x0000000900077c20 */ /* 0x002fe20008400000 */
[----:B------:R-:W-:-:S03]  /*0210*/  IMAD.MOV.U32 R8, RZ, RZ, RZ ;  /* 0x000000ffff087224 */ /* 0x000fc600078e00ff */
[----:B------:R-:W-:-:S05]  /*0220*/  FMUL R12, R5, UR8 ;  /* 0x00000008050c7c20 */ /* 0x000fca0008400000 */
[CCC-:B------:R-:W-:Y:S02]  /*0230*/  FMNMX3 R5, R14.reuse, R12.reuse, R7.reuse, !PT ;  /* 0x0000000c0e057276 */ /* 0x1c0fe40007800007 */
[----:B------:R-:W-:-:S05]  /*0240*/  FMNMX3 R0, R14, R12, R7, PT ;  /* 0x0000000c0e007276 */ /* 0x000fca0003800007 */
[----:B------:R-:W-:-:S05]  /*0250*/  FADD R0, R5, -R0 ;  /* 0x8000000005007221 */ /* 0x000fca0000000000 */
[----:B------:R-:W-:-:S13]  /*0260*/  FSETP.NEU.AND P0, PT, R0, RZ, PT ;  /* 0x000000ff0000720b */ /* 0x000fda0003f0d000 */
[----:B------:R-:W-:Y:S05]  /*0270*/  @!P0 BRA `(.L_x_27) ;  /* 0x0000000400208947 */ /* 0x000fea0003800000 */
[----:B------:R-:W-:-:S13]  /*0280*/  FSETP.NEU.AND P0, PT, R5, R14, PT ;  /* 0x0000000e0500720b */ /* 0x000fda0003f0d000 */
[----:B------:R-:W-:Y:S05]  /*0290*/  @P0 BRA `(.L_x_28) ;  /* 0x00000000008c0947 */ /* 0x000fea0003800000 */
[----:B------:R-:W-:-:S13]  /*02a0*/  FSETP.GE.AND P0, PT, R12, R7, PT ;  /* 0x000000070c00720b */ /* 0x000fda0003f06000 */
[----:B------:R-:W-:Y:S05]  /*02b0*/  @!P0 BRA `(.L_x_29) ;  /* 0x0000000000408947 */ /* 0x000fea0003800000 */
[----:B------:R-:W0:Y:S01]  /*02c0*/  MUFU.RCP R9, R0 ;  /* 0x0000000000097308 */ /* 0x000e220000001000 */
[----:B------:R-:W-:Y:S01]  /*02d0*/  FADD R3, -R7, R12 ;  /* 0x0000000c07037221 */ /* 0x000fe20000000100 */
[----:B------:R-:W-:Y:S03]  /*02e0*/  BSSY.RECONVERGENT B1, `(.L_x_30) ;  /* 0x000000c000017945 */ /* 0x000fe60003800200 */
[----:B------:R-:W-:-:S04]  /*02f0*/  FMUL R3, R3, 60 ;  /* 0x4270000003037820 */ /* 0x000fc80000400000 */
[----:B------:R-:W1:Y:S01]  /*0300*/  FCHK P0, R3, R0 ;  /* 0x0000000003007302 */ /* 0x000e620000000000 */
[----:B0-----:R-:W-:-:S04]  /*0310*/  FFMA R2, -R0, R9, 1 ;  /* 0x3f80000000027423 */ /* 0x001fc80000000109 */
[----:B------:R-:W-:-:S04]  /*0320*/  FFMA R2, R9, R2, R9 ;  /* 0x0000000209027223 */ /* 0x000fc80000000009 */
[----:B------:R-:W-:-:S04]  /*0330*/  FFMA R7, R3, R2, RZ ;  /* 0x0000000203077223 */ /* 0x000fc800000000ff */
[----:B------:R-:W-:-:S04]  /*0340*/  FFMA R8, -R0, R7, R3 ;  /* 0x0000000700087223 */ /* 0x000fc80000000103 */
[----:B------:R-:W-:Y:S01]  /*0350*/  FFMA R8, R2, R8, R7 ;  /* 0x0000000802087223 */ /* 0x000fe20000000007 */
[----:B-1----:R-:W-:Y:S06]  /*0360*/  @!P0 BRA `(.L_x_31) ;  /* 0x00000000000c8947 */ /* 0x002fec0003800000 */
[----:B------:R-:W-:-:S07]  /*0370*/  MOV R10, 0x390 ;  /* 0x00000390000a7802 */ /* 0x000fce0000000f00 */
[----:B------:R-:W-:Y:S05]  /*0380*/  CALL.REL.NOINC `($__internal_3_$__cuda_sm3x_div_rn_noftz_f32_slowpath) ;  /* 0x0000000c00d07944 */ /* 0x000fea0003c00000 */
[----:B------:R-:W-:-:S07]  /*0390*/  IMAD.MOV.U32 R8, RZ, RZ, R2 ;  /* 0x000000ffff087224 */ /* 0x000fce00078e0002 */
.L_x_31:
[----:B------:R-:W-:Y:S05]  /*03a0*/  BSYNC.RECONVERGENT B1 ;  /* 0x0000000000017941 */ /* 0x000fea0003800200 */
.L_x_30:
[----:B------:R-:W-:Y:S05]  /*03b0*/  BRA `(.L_x_27) ;  /* 0x0000000000d07947 */ /* 0x000fea0003800000 */
.L_x_29:
        /* <DEDUP_REMOVED lines=14> */
.L_x_33:
[----:B------:R-:W-:Y:S05]  /*04a0*/  BSYNC.RECONVERGENT B1 ;  /* 0x0000000000017941 */ /* 0x000fea0003800200 */
.L_x_32:
[----:B------:R-:W-:Y:S01]  /*04b0*/  FADD R8, R8, 360 ;  /* 0x43b4000008087421 */ /* 0x000fe20000000000 */
[----:B------:R-:W-:Y:S06]  /*04c0*/  BRA `(.L_x_27) ;  /* 0x00000000008c7947 */ /* 0x000fec0003800000 */
.L_x_28:
[----:B------:R-:W-:-:S13]  /*04d0*/  FSETP.NEU.AND P0, PT, R5, R12, PT ;  /* 0x0000000c0500720b */ /* 0x000fda0003f0d000 */
[----:B------:R-:W-:Y:S05]  /*04e0*/  @P0 BRA `(.L_x_34) ;  /* 0x0000000000440947 */ /* 0x000fea0003800000 */
[----:B------:R-:W0:Y:S01]  /*04f0*/  MUFU.RCP R9, R0 ;  /* 0x0000000000097308 */ /* 0x000e220000001000 */
[----:B------:R-:W-:Y:S01]  /*0500*/  FADD R7, R7, -R14 ;  /* 0x8000000e07077221 */ /* 0x000fe20000000000 */
        /* <DEDUP_REMOVED lines=12> */
.L_x_36:
[----:B------:R-:W-:Y:S05]  /*05d0*/  BSYNC.RECONVERGENT B1 ;  /* 0x0000000000017941 */ /* 0x000fea0003800200 */
.L_x_35:
[----:B------:R-:W-:Y:S01]  /*05e0*/  FADD R8, R8, 120 ;  /* 0x42f0000008087421 */ /* 0x000fe20000000000 */
[----:B------:R-:W-:Y:S06]  /*05f0*/  BRA `(.L_x_27) ;  /* 0x0000000000407947 */ /* 0x000fec0003800000 */
.L_x_34:
        /* <DEDUP_REMOVED lines=14> */
.L_x_38:
[----:B------:R-:W-:Y:S05]  /*06e0*/  BSYNC.RECONVERGENT B1 ;  /* 0x0000000000017941 */ /* 0x000fea0003800200 */
.L_x_37:
[----:B------:R-:W-:-:S07]  /*06f0*/  FADD R8, R8, 240 ;  /* 0x4370000008087421 */ /* 0x000fce0000000000 */
.L_x_27:
[----:B------:R-:W-:Y:S05]  /*0700*/  BSYNC.RECONVERGENT B0 ;  /* 0x0000000000007941 */ /* 0x000fea0003800200 */
.L_x_26:
[----:B------:R-:W0:Y:S01]  /*0710*/  MUFU.RCP R2, R5 ;  /* 0x0000000500027308 */ /* 0x000e220000001000 */
[----:B------:R-:W-:Y:S07]  /*0720*/  BSSY.RECONVERGENT B0, `(.L_x_39) ;  /* 0x000000d000007945 */ /* 0x000fee0003800200 */
[----:B------:R-:W1:Y:S01]  /*0730*/  FCHK P0, R0, R5 ;  /* 0x0000000500007302 */ /* 0x000e620000000000 */
[----:B0-----:R-:W-:-:S04]  /*0740*/  FFMA R3, -R5, R2, 1 ;  /* 0x3f80000005037423 */ /* 0x001fc80000000102 */
[----:B------:R-:W-:-:S04]  /*0750*/  FFMA R3, R2, R3, R2 ;  /* 0x0000000302037223 */ /* 0x000fc80000000002 */
[----:B------:R-:W-:-:S04]  /*0760*/  FFMA R2, R0, R3, RZ ;  /* 0x0000000300027223 */ /* 0x000fc800000000ff */
[----:B------:R-:W-:-:S04]  /*0770*/  FFMA R7, -R5, R2, R0 ;  /* 0x0000000205077223 */ /* 0x000fc80000000100 */
[----:B------:R-:W-:Y:S01]  /*0780*/  FFMA R7, R3, R7, R2 ;  /* 0x0000000703077223 */ /* 0x000fe20000000002 */
[----:B-1----:R-:W-:Y:S06]  /*0790*/  @!P0 BRA `(.L_x_40) ;  /* 0x0000000000148947 */ /* 0x002fec0003800000 */
[----:B------:R-:W-:Y:S01]  /*07a0*/  MOV R3, R0 ;  /* 0x0000000000037202 */ /* 0x000fe20000000f00 */
[----:B------:R-:W-:Y:S01]  /*07b0*/  IMAD.MOV.U32 R0, RZ, RZ, R5 ;  /* 0x000000ffff007224 */ /* 0x000fe200078e0005 */
[----:B------:R-:W-:-:S07]  /*07c0*/  MOV R10, 0x7e0 ;  /* 0x000007e0000a7802 */ /* 0x000fce0000000f00 */
[----:B------:R-:W-:Y:S05]  /*07d0*/  CALL.REL.NOINC `($__internal_3_$__cuda_sm3x_div_rn_noftz_f32_slowpath) ;  /* 0x0000000800bc7944 */ /* 0x000fea0003c00000 */
[----:B------:R-:W-:-:S07]  /*07e0*/  IMAD.MOV.U32 R7, RZ, RZ, R2 ;  /* 0x000000ffff077224 */ /* 0x000fce00078e0002 */
.L_x_40:
[----:B------:R-:W-:Y:S05]  /*07f0*/  BSYNC.RECONVERGENT B0 ;  /* 0x0000000000007941 */ /* 0x000fea0003800200 */
.L_x_39:
[----:B------:R-:W0:Y:S01]  /*0800*/  MUFU.RCP64H R3, 60 ;  /* 0x404e000000037908 */ /* 0x000e220000001800 */
[----:B------:R-:W-:Y:S01]  /*0810*/  IMAD.MOV.U32 R12, RZ, RZ, 0x0 ;  /* 0x00000000ff0c7424 */ /* 0x000fe200078e00ff */
[----:B------:R-:W1:Y:S01]  /*0820*/  LDCU UR6, c[0x0][0x398] ;  /* 0x00007300ff0677ac */ /* 0x000e620008000800 */
[----:B------:R-:W-:Y:S01]  /*0830*/  IMAD.MOV.U32 R13, RZ, RZ, 0x404e0000 ;  /* 0x404e0000ff0d7424 */ /* 0x000fe200078e00ff */
[----:B------:R-:W-:Y:S01]  /*0840*/  FSETP.NEU.AND P0, PT, R5, RZ, PT ;  /* 0x000000ff0500720b */ /* 0x000fe20003f0d000 */
[----:B------:R-:W-:Y:S01]  /*0850*/  IMAD.MOV.U32 R2, RZ, RZ, 0x1 ;  /* 0x00000001ff027424 */ /* 0x000fe200078e00ff */
[----:B------:R-:W-:Y:S02]  /*0860*/  BSSY.RECONVERGENT B0, `(.L_x_41) ;  /* 0x0000015000007945 */ /* 0x000fe40003800200 */
[----:B------:R-:W2:Y:S01]  /*0870*/  F2F.F64.F32 R8, R8 ;  /* 0x0000000800087310 */ /* 0x000ea20000201800 */
[----:B------:R-:W-:-:S05]  /*0880*/  FSEL R7, R7, RZ, P0 ;  /* 0x000000ff07077208 */ /* 0x000fca0000000000 */
[----:B------:R-:W-:Y:S01]  /*0890*/  FADD R0, -R7, 1 ;  /* 0x3f80000007007421 */ /* 0x000fe20000000100 */
[----:B0-----:R-:W-:Y:S01]  /*08a0*/  DFMA R10, R2, -R12, 1 ;  /* 0x3ff00000020a742b */ /* 0x001fe2000000080c */
[----:B-1----:R-:W-:Y:S02]  /*08b0*/  FSETP.LE.AND P0, PT, RZ, UR6, PT ;  /* 0x00000006ff007c0b */ /* 0x002fe4000bf03000 */
[----:B--2---:R-:W-:-:S05]  /*08c0*/  FSETP.GEU.AND P2, PT, |R9|, 6.5827683646048100446e-37, PT ;  /* 0x036000000900780b */ /* 0x004fca0003f4e200 */
[----:B------:R-:W-:Y:S01]  /*08d0*/  DFMA R10, R10, R10, R10 ;  /* 0x0000000a0a0a722b */ /* 0x000fe2000000000a */
[----:B------:R-:W-:-:S05]  /*08e0*/  FSEL R0, R7, R0, !P0 ;  /* 0x0000000007007208 */ /* 0x000fca0004000000 */
[----:B------:R-:W-:Y:S02]  /*08f0*/  FFMA R0, R0, UR6, R7 ;  /* 0x0000000600007c23 */ /* 0x000fe40008000007 */
[----:B------:R-:W-:-:S08]  /*0900*/  DFMA R10, R2, R10, R2 ;  /* 0x0000000a020a722b */ /* 0x000fd00000000002 */
[----:B------:R-:W-:-:S08]  /*0910*/  DFMA R2, R10, -R12, 1 ;  /* 0x3ff000000a02742b */ /* 0x000fd0000000080c */
[----:B------:R-:W-:-:S08]  /*0920*/  DFMA R2, R10, R2, R10 ;  /* 0x000000020a02722b */ /* 0x000fd0000000000a */
[----:B------:R-:W-:-:S08]  /*0930*/  DMUL R10, R8, R2 ;  /* 0x00000002080a7228 */ /* 0x000fd00000000000 */
[----:B------:R-:W-:-:S08]  /*0940*/  DFMA R12, R10, -60, R8 ;  /* 0xc04e00000a0c782b */ /* 0x000fd00000000008 */
[----:B------:R-:W-:-:S10]  /*0950*/  DFMA R2, R2, R12, R10 ;  /* 0x0000000c0202722b */ /* 0x000fd4000000000a */
[----:B------:R-:W-:-:S05]  /*0960*/  FFMA R10, RZ, 3.21875, R3 ;  /* 0x404e0000ff0a7823 */ /* 0x000fca0000000003 */
[----:B------:R-:W-:-:S13]  /*0970*/  FSETP.GT.AND P1, PT, |R10|, 1.469367938527859385e-39, PT ;  /* 0x001000000a00780b */ /* 0x000fda0003f24200 */
[----:B------:R-:W-:Y:S05]  /*0980*/  @P1 BRA P2, `(.L_x_42) ;  /* 0x0000000000081947 */ /* 0x000fea0001000000 */
[----:B------:R-:W-:-:S07]  /*0990*/  MOV R12, 0x9b0 ;  /* 0x000009b0000c7802 */ /* 0x000fce0000000f00 */
[----:B------:R-:W-:Y:S05]  /*09a0*/  CALL.REL.NOINC `($__internal_2_$__cuda_sm20_div_rn_f64_full) ;  /* 0x0000000400087944 */ /* 0x000fea0003c00000 */
.L_x_42:
[----:B------:R-:W-:Y:S05]  /*09b0*/  BSYNC.RECONVERGENT B0 ;  /* 0x0000000000007941 */ /* 0x000fea0003800200 */
.L_x_41:
[----:B------:R-:W0:Y:S01]  /*09c0*/  F2I.F64.TRUNC R11, R2 ;  /* 0x00000002000b7311 */ /* 0x000e22000030d100 */
[----:B------:R-:W-:Y:S01]  /*09d0*/  FADD R10, -R0, 1 ;  /* 0x3f800000000a7421 */ /* 0x000fe20000000100 */
[----:B------:R-:W-:Y:S03]  /*09e0*/  BSSY.RECONVERGENT B0, `(.L_x_43) ;  /* 0x000002a000007945 */ /* 0x000fe60003800200 */
[----:B------:R-:W-:-:S03]  /*09f0*/  FMUL R10, R5, R10 ;  /* 0x0000000a050a7220 */ /* 0x000fc60000400000 */
[----:B0-----:R-:W0:Y:S01]  /*0a00*/  I2F.F64 R8, R11 ;  /* 0x0000000b00087312 */ /* 0x001e220000201c00 */
[----:B------:R-:W-:Y:S01]  /*0a10*/  ISETP.GT.AND P0, PT, R11, 0x2, PT ;  /* 0x000000020b00780c */ /* 0x000fe20003f04270 */
[----:B0-----:R-:W-:-:S10]  /*0a20*/  DADD R8, -R8, R2 ;  /* 0x0000000008087229 */ /* 0x001fd40000000102 */
[----:B------:R-:W0:Y:S02]  /*0a30*/  F2F.F32.F64 R9, R8 ;  /* 0x0000000800097310 */ /* 0x000e240000301000 */
[----:B0-----:R-:W-:Y:S01]  /*0a40*/  FADD R7, -R9, 1 ;  /* 0x3f80000009077421 */ /* 0x001fe20000000100 */
[----:B------:R-:W-:-:S03]  /*0a50*/  FFMA R12, -R0, R9, 1 ;  /* 0x3f800000000c7423 */ /* 0x000fc60000000109 */
[----:B------:R-:W-:Y:S01]  /*0a60*/  FFMA R0, -R0, R7, 1 ;  /* 0x3f80000000007423 */ /* 0x000fe20000000107 */
[----:B------:R-:W-:-:S03]  /*0a70*/  FMUL R12, R5, R12 ;  /* 0x0000000c050c7220 */ /* 0x000fc60000400000 */
[----:B------:R-:W-:Y:S01]  /*0a80*/  FMUL R2, R5, R0 ;  /* 0x0000000005027220 */ /* 0x000fe20000400000 */
[----:B------:R-:W-:Y:S06]  /*0a90*/  @P0 BRA `(.L_x_44) ;  /* 0x0000000000380947 */ /* 0x000fec0003800000 */
[----:B------:R-:W-:Y:S01]  /*0aa0*/  ISETP.NE.AND P0, PT, R11, 0x1, PT ;  /* 0x000000010b00780c */ /* 0x000fe20003f05270 */
[----:B------:R-:W-:Y:S01]  /*0ab0*/  IMAD.MOV.U32 R0, RZ, RZ, R12 ;  /* 0x000000ffff007224 */ /* 0x000fe200078e000c */
[----:B------:R-:W-:Y:S01]  /*0ac0*/  MOV R7, R5 ;  /* 0x0000000500077202 */ /* 0x000fe20000000f00 */
[----:B------:R-:W-:-:S10]  /*0ad0*/  IMAD.MOV.U32 R8, RZ, RZ, R10 ;  /* 0x000000ffff087224 */ /* 0x000fd400078e000a */
[----:B------:R-:W-:Y:S05]  /*0ae0*/  @!P0 BRA `(.L_x_45) ;  /* 0x0000000000648947 */ /* 0x000fea0003800000 */
[----:B------:R-:W-:Y:S01]  /*0af0*/  ISETP.NE.AND P0, PT, R11, 0x2, PT ;  /* 0x000000020b00780c */ /* 0x000fe20003f05270 */
[----:B------:R-:W-:Y:S02]  /*0b00*/  IMAD.MOV.U32 R0, RZ, RZ, R5 ;  /* 0x000000ffff007224 */ /* 0x000fe400078e0005 */
[----:B------:R-:W-:Y:S02]  /*0b10*/  IMAD.MOV.U32 R7, RZ, RZ, R2 ;  /* 0x000000ffff077224 */ /* 0x000fe400078e0002 */
[----:B------:R-:W-:-:S08]  /*0b20*/  IMAD.MOV.U32 R8, RZ, RZ, R10 ;  /* 0x000000ffff087224 */ /* 0x000fd000078e000a */
[----:B------:R-:W-:Y:S05]  /*0b30*/  @P0 BRA `(.L_x_45) ;  /* 0x0000000000500947 */ /* 0x000fea0003800000 */
[----:B------:R-:W-:Y:S01]  /*0b40*/  IMAD.MOV.U32 R0, RZ, RZ, R10 ;  /* 0x000000ffff007224 */ /* 0x000fe200078e000a */
[----:B------:R-:W-:Y:S01]  /*0b50*/  MOV R8, R2 ;  /* 0x0000000200087202 */ /* 0x000fe20000000f00 */
[----:B------:R-:W-:Y:S01]  /*0b60*/  IMAD.MOV.U32 R7, RZ, RZ, R5 ;  /* 0x000000ffff077224 */ /* 0x000fe200078e0005 */
[----:B------:R-:W-:Y:S06]  /*0b70*/  BRA `(.L_x_45) ;  /* 0x0000000000407947 */ /* 0x000fec0003800000 */
.L_x_44:
[----:B------:R-:W-:Y:S01]  /*0b80*/  ISETP.NE.AND P0, PT, R11, 0x3, PT ;  /* 0x000000030b00780c */ /* 0x000fe20003f05270 */
[----:B------:R-:W-:Y:S02]  /*0b90*/  IMAD.MOV.U32 R0, RZ, RZ, R10 ;  /* 0x000000ffff007224 */ /* 0x000fe400078e000a */
[----:B------:R-:W-:Y:S02]  /*0ba0*/  IMAD.MOV.U32 R7, RZ, RZ, R12 ;  /* 0x000000ffff077224 */ /* 0x000fe400078e000c */
[----:B------:R-:W-:-:S08]  /*0bb0*/  IMAD.MOV.U32 R8, RZ, RZ, R5 ;  /* 0x000000ffff087224 */ /* 0x000fd000078e0005 */
[----:B------:R-:W-:Y:S05]  /*0bc0*/  @!P0 BRA `(.L_x_45) ;  /* 0x00000000002c8947 */ /* 0x000fea0003800000 */
[----:B------:R-:W-:Y:S01]  /*0bd0*/  ISETP.NE.AND P0, PT, R11, 0x4, PT ;  /* 0x000000040b00780c */ /* 0x000fe20003f05270 */
[----:B------:R-:W-:Y:S02]  /*0be0*/  IMAD.MOV.U32 R0, RZ, RZ, R2 ;  /* 0x000000ffff007224 */ /* 0x000fe400078e0002 */
[----:B------:R-:W-:Y:S02]  /*0bf0*/  IMAD.MOV.U32 R7, RZ, RZ, R10 ;  /* 0x000000ffff077224 */ /* 0x000fe400078e000a */
[----:B------:R-:W-:-:S08]  /*0c00*/  IMAD.MOV.U32 R8, RZ, RZ, R5 ;  /* 0x000000ffff087224 */ /* 0x000fd000078e0005 */
[----:B------:R-:W-:Y:S05]  /*0c10*/  @!P0 BRA `(.L_x_45) ;  /* 0x0000000000188947 */ /* 0x000fea0003800000 */
[----:B------:R-:W-:Y:S01]  /*0c20*/  ISETP.NE.AND P0, PT, R11, 0x5, PT ;  /* 0x000000050b00780c */ /* 0x000fe20003f05270 */
[----:B------:R-:W-:Y:S01]  /*0c30*/  IMAD.MOV.U32 R8, RZ, RZ, R10 ;  /* 0x000000ffff087224 */ /* 0x000fe200078e000a */
[----:B------:R-:W-:Y:S01]  /*0c40*/  MOV R7, R2 ;  /* 0x0000000200077202 */ /* 0x000fe20000000f00 */
[----:B------:R-:W-:-:S10]  /*0c50*/  IMAD.MOV.U32 R0, RZ, RZ, R5 ;  /* 0x000000ffff007224 */ /* 0x000fd400078e0005 */
[----:B------:R-:W-:Y:S02]  /*0c60*/  @!P0 IMAD.MOV.U32 R7, RZ, RZ, R10 ;  /* 0x000000ffff078224 */ /* 0x000fe400078e000a */
[----:B------:R-:W-:-:S07]  /*0c70*/  @!P0 IMAD.MOV.U32 R8, RZ, RZ, R12 ;  /* 0x000000ffff088224 */ /* 0x000fce00078e000c */
.L_x_45:
[----:B------:R-:W-:Y:S05]  /*0c80*/  BSYNC.RECONVERGENT B0 ;  /* 0x0000000000007941 */ /* 0x000fea0003800200 */
.L_x_43:
[----:B------:R-:W0:Y:S01]  /*0c90*/  LDCU UR8, c[0x0][0x390] ;  /* 0x00007200ff0877ac */ /* 0x000e220008000800 */
[----:B------:R-:W1:Y:S01]  /*0ca0*/  F2I.TRUNC.NTZ R8, R8 ;  /* 0x0000000800087305 */ /* 0x000e62000020f100 */
[----:B------:R-:W2:Y:S07]  /*0cb0*/  LDCU.64 UR6, c[0x0][0x388] ;  /* 0x00007100ff0677ac */ /* 0x000eae0008000a00 */
[----:B------:R-:W3:Y:S08]  /*0cc0*/  F2I.TRUNC.NTZ R7, R7 ;  /* 0x0000000700077305 */ /* 0x000ef0000020f100 */
[----:B------:R-:W4:Y:S01]  /*0cd0*/  F2I.TRUNC.NTZ R0, R0 ;  /* 0x0000000000007305 */ /* 0x000f22000020f100 */
[----:B0-----:R-:W-:-:S02]  /*0ce0*/  IADD3 R3, PT, PT, -R4, UR8, RZ ;  /* 0x0000000804037c10 */ /* 0x001fc4000fffe1ff */
[----:B-1----:R-:W-:-:S03]  /*0cf0*/  VIMNMX R4, PT, PT, RZ, R8, !PT ;  /* 0x00000008ff047248 */ /* 0x002fc60007fe0100 */
[----:B------:R-:W-:Y:S01]  /*0d00*/  IMAD R3, R6, UR8, R3 ;  /* 0x0000000806037c24 */ /* 0x000fe2000f8e0203 */
[----:B---3--:R-:W-:Y:S02]  /*0d10*/  VIMNMX R6, PT, PT, RZ, R7, !PT ;  /* 0x00000007ff067248 */ /* 0x008fe40007fe0100 */
[----:B------:R-:W-:Y:S01]  /*0d20*/  VIMNMX R5, PT, PT, R4, 0xff, PT ;  /* 0x000000ff04057848 */ /* 0x000fe20003fe0100 */
[----:B------:R-:W-:Y:S01]  /*0d30*/  IMAD R3, R3, 0x3, RZ ;  /* 0x0000000303037824 */ /* 0x000fe200078e02ff */
[----:B------:R-:W-:-:S04]  /*0d40*/  VIMNMX R7, PT, PT, R6, 0xff, PT ;  /* 0x000000ff06077848 */ /* 0x000fc80003fe0100 */
[C---:B--2---:R-:W-:Y:S02]  /*0d50*/  IADD3 R2, P0, PT, R3.reuse, UR6, RZ ;  /* 0x0000000603027c10 */ /* 0x044fe4000ff1e0ff */
[----:B----4-:R-:W-:Y:S02]  /*0d60*/  VIMNMX R9, PT, PT, RZ, R0, !PT ;  /* 0x00000000ff097248 */ /* 0x010fe40007fe0100 */
[----:B------:R-:W-:Y:S02]  /*0d70*/  LEA.HI.X.SX32 R3, R3, UR7, 0x1, P0 ;  /* 0x0000000703037c11 */ /* 0x000fe400080f0eff */
[----:B------:R-:W-:-:S03]  /*0d80*/  VIMNMX R9, PT, PT, R9, 0xff, PT ;  /* 0x000000ff09097848 */ /* 0x000fc60003fe0100 */
[----:B------:R-:W-:Y:S04]  /*0d90*/  STG.E.U8 desc[UR4][R2.64], R5 ;  /* 0x0000000502007986 */ /* 0x000fe8000c101104 */
[----:B------:R-:W-:Y:S04]  /*0da0*/  STG.E.U8 desc[UR4][R2.64+0x1], R7 ;  /* 0x0000010702007986 */ /* 0x000fe8000c101104 */
[----:B------:R-:W-:Y:S01]  /*0db0*/  STG.E.U8 desc[UR4][R2.64+0x2], R9 ;  /* 0x0000020902007986 */ /* 0x000fe2000c101104 */
[----:B------:R-:W-:Y:S05]  /*0dc0*/  EXIT ;  /* 0x000000000000794d */ /* 0x000fea0003800000 */
        .weak           $__internal_2_$__cuda_sm20_div_rn_f64_full
        .type           $__internal_2_$__cuda_sm20_div_rn_f64_full,@function
        .size           $__internal_2_$__cuda_sm20_div_rn_f64_full,($__internal_3_$__cuda_sm3x_div_rn_noftz_f32_slowpath - $__internal_2_$__cuda_sm20_div_rn_f64_full)
$__internal_2_$__cuda_sm20_div_rn_f64_full:
[----:B------:R-:W-:Y:S02]  /*0dd0*/  IMAD.MOV.U32 R3, RZ, RZ, 0x3ffe0000 ;  /* 0x3ffe0000ff037424 */ /* 0x000fe400078e00ff */
[----:B------:R-:W-:Y:S02]  /*0de0*/  HFMA2 R14, -RZ, RZ, 0, 5.9604644775390625e-08 ;  /* 0x00000001ff0e7431 */ /* 0x000fe400000001ff */
[----:B------:R-:W-:Y:S01]  /*0df0*/  IMAD.MOV.U32 R2, RZ, RZ, 0x0 ;  /* 0x00000000ff027424 */ /* 0x000fe200078e00ff */
[C---:B------:R-:W-:Y:S01]  /*0e00*/  FSETP.GEU.AND P1, PT, |R9|.reuse, 1.469367938527859385e-39, PT ;  /* 0x001000000900780b */ /* 0x040fe20003f2e200 */
[----:B------:R-:W0:Y:S01]  /*0e10*/  MUFU.RCP64H R15, R3 ;  /* 0x00000003000f7308 */ /* 0x000e220000001800 */
[----:B------:R-:W-:Y:S01]  /*0e20*/  LOP3.LUT R7, R9, 0x7ff00000, RZ, 0xc0, !PT ;  /* 0x7ff0000009077812 */ /* 0x000fe200078ec0ff */
[----:B------:R-:W-:Y:S01]  /*0e30*/  IMAD.MOV.U32 R13, RZ, RZ, 0x1ca00000 ;  /* 0x1ca00000ff0d7424 */ /* 0x000fe200078e00ff */
[----:B------:R-:W-:Y:S01]  /*0e40*/  BSSY.RECONVERGENT B1, `(.L_x_46) ;  /* 0x0000044000017945 */ /* 0x000fe20003800200 */
[----:B------:R-:W-:Y:S01]  /*0e50*/  IMAD.MOV.U32 R21, RZ, RZ, 0x40400000 ;  /* 0x40400000ff157424 */ /* 0x000fe200078e00ff */
[----:B------:R-:W-:Y:S01]  /*0e60*/  ISETP.GE.U32.AND P0, PT, R7, 0x40400000, PT ;  /* 0x404000000700780c */ /* 0x000fe20003f06070 */
[----:B------:R-:W-:-:S02]  /*0e70*/  IMAD.MOV.U32 R20, RZ, RZ, R7 ;  /* 0x000000ffff147224 */ /* 0x000fc400078e0007 */
[----:B------:R-:W-:Y:S01]  /*0e80*/  VIADD R23, R21, 0xffffffff ;  /* 0xffffffff15177836 */ /* 0x000fe20000000000 */
[----:B------:R-:W-:-:S04]  /*0e90*/  SEL R13, R13, 0x63400000, !P0 ;  /* 0x634000000d0d7807 */ /* 0x000fc80004000000 */
[----:B------:R-:W-:Y:S01]  /*0ea0*/  @!P1 LOP3.LUT R16, R13, 0x80000000, R9, 0xf8, !PT ;  /* 0x800000000d109812 */ /* 0x000fe200078ef809 */
[----:B0-----:R-:W-:-:S03]  /*0eb0*/  DFMA R10, R14, -R2, 1 ;  /* 0x3ff000000e0a742b */ /* 0x001fc60000000802 */
[----:B------:R-:W-:Y:S01]  /*0ec0*/  @!P1 LOP3.LUT R17, R16, 0x100000, RZ, 0xfc, !PT ;  /* 0x0010000010119812 */ /* 0x000fe200078efcff */
[----:B------:R-:W-:-:S04]  /*0ed0*/  @!P1 IMAD.MOV.U32 R16, RZ, RZ, RZ ;  /* 0x000000ffff109224 */ /* 0x000fc800078e00ff */
[----:B------:R-:W-:-:S08]  /*0ee0*/  DFMA R10, R10, R10, R10 ;  /* 0x0000000a0a0a722b */ /* 0x000fd0000000000a */
[----:B------:R-:W-:Y:S01]  /*0ef0*/  DFMA R14, R14, R10, R14 ;  /* 0x0000000a0e0e722b */ /* 0x000fe2000000000e */
[----:B------:R-:W-:Y:S01]  /*0f00*/  LOP3.LUT R11, R13, 0x800fffff, R9, 0xf8, !PT ;  /* 0x800fffff0d0b7812 */ /* 0x000fe200078ef809 */
[----:B------:R-:W-:-:S06]  /*0f10*/  IMAD.MOV.U32 R10, RZ, RZ, R8 ;  /* 0x000000ffff0a7224 */ /* 0x000fcc00078e0008 */
[----:B------:R-:W-:Y:S02]  /*0f20*/  DFMA R18, R14, -R2, 1 ;  /* 0x3ff000000e12742b */ /* 0x000fe40000000802 */
[----:B------:R-:W-:-:S06]  /*0f30*/  @!P1 DFMA R10, R10, 2, -R16 ;  /* 0x400000000a0a982b */ /* 0x000fcc0000000810 */
[----:B------:R-:W-:-:S04]  /*0f40*/  DFMA R14, R14, R18, R14 ;  /* 0x000000120e0e722b */ /* 0x000fc8000000000e */
[----:B------:R-:W-:-:S04]  /*0f50*/  @!P1 LOP3.LUT R20, R11, 0x7ff00000, RZ, 0xc0, !PT ;  /* 0x7ff000000b149812 */ /* 0x000fc800078ec0ff */
[----:B------:R-:W-:Y:S01]  /*0f60*/  IADD3 R22, PT, PT, R20, -0x1, RZ ;  /* 0xffffffff14167810 */ /* 0x000fe20007ffe0ff */
[----:B------:R-:W-:-:S03]  /*0f70*/  DMUL R16, R14, R10 ;  /* 0x0000000a0e107228 */ /* 0x000fc60000000000 */
[----:B------:R-:W-:-:S04]  /*0f80*/  ISETP.GT.U32.AND P0, PT, R22, 0x7feffffe, PT ;  /* 0x7feffffe1600780c */ /* 0x000fc80003f04070 */
[----:B------:R-:W-:Y:S01]  /*0f90*/  ISETP.GT.U32.OR P0, PT, R23, 0x7feffffe, P0 ;  /* 0x7feffffe1700780c */ /* 0x000fe20000704470 */
[----:B------:R-:W-:-:S08]  /*0fa0*/  DFMA R18, R16, -R2, R10 ;  /* 0x800000021012722b */ /* 0x000fd0000000000a */
[----:B------:R-:W-:-:S04]  /*0fb0*/  DFMA R14, R14, R18, R16 ;  /* 0x000000120e0e722b */ /* 0x000fc80000000010 */
[----:B------:R-:W-:Y:S07]  /*0fc0*/  @P0 BRA `(.L_x_47) ;  /* 0x0000000000680947 */ /* 0x000fee0003800000 */
[----:B------:R-:W-:-:S05]  /*0fd0*/  IMAD.MOV.U32 R8, RZ, RZ, 0x40400000 ;  /* 0x40400000ff087424 */ /* 0x000fca00078e00ff */
[----:B------:R-:W-:-:S04]  /*0fe0*/  VIADDMNMX R7, R7, -R8, 0xb9600000, !PT ;  /* 0xb960000007077446 */ /* 0x000fc80007800908 */
[----:B------:R-:W-:-:S05]  /*0ff0*/  VIMNMX R8, PT, PT, R7, 0x46a00000, PT ;  /* 0x46a0000007087848 */ /* 0x000fca0003fe0100 */
[----:B------:R-:W-:Y:S02]  /*1000*/  IMAD.IADD R13, R8, 0x1, -R13 ;  /* 0x00000001080d7824 */ /* 0x000fe400078e0a0d */
[----:B------:R-:W-:Y:S02]  /*1010*/  IMAD.MOV.U32 R8, RZ, RZ, RZ ;  /* 0x000000ffff087224 */ /* 0x000fe400078e00ff */
[----:B------:R-:W-:-:S06]  /*1020*/  VIADD R9, R13, 0x7fe00000 ;  /* 0x7fe000000d097836 */ /* 0x000fcc0000000000 */
[----:B------:R-:W-:-:S10]  /*1030*/  DMUL R16, R14, R8 ;  /* 0x000000080e107228 */ /* 0x000fd40000000000 */
[----:B------:R-:W-:-:S13]  /*1040*/  FSETP.GTU.AND P0, PT, |R17|, 1.469367938527859385e-39, PT ;  /* 0x001000001100780b */ /* 0x000fda0003f0c200 */
[----:B------:R-:W-:Y:S05]  /*1050*/  @P0 BRA `(.L_x_48) ;  /* 0x0000000000880947 */ /* 0x000fea0003800000 */
[----:B------:R-:W-:Y:S01]  /*1060*/  DFMA R2, R14, -R2, R10 ;  /* 0x800000020e02722b */ /* 0x000fe2000000000a */
[----:B------:R-:W-:-:S09]  /*1070*/  MOV R8, RZ ;  /* 0x000000ff00087202 */ /* 0x000fd20000000f00 */
[C---:B------:R-:W-:Y:S02]  /*1080*/  FSETP.NEU.AND P0, PT, R3.reuse, RZ, PT ;  /* 0x000000ff0300720b */ /* 0x040fe40003f0d000 */
[----:B------:R-:W-:-:S04]  /*1090*/  LOP3.LUT R2, R3, 0x404e0000, RZ, 0x3c, !PT ;  /* 0x404e000003027812 */ /* 0x000fc800078e3cff */
[----:B------:R-:W-:-:S04]  /*10a0*/  LOP3.LUT R7, R2, 0x80000000, RZ, 0xc0, !PT ;  /* 0x8000000002077812 */ /* 0x000fc800078ec0ff */
[----:B------:R-:W-:-:S03]  /*10b0*/  LOP3.LUT R9, R7, R9, RZ, 0xfc, !PT ;  /* 0x0000000907097212 */ /* 0x000fc600078efcff */
[----:B------:R-:W-:Y:S05]  /*10c0*/  @!P0 BRA `(.L_x_48) ;  /* 0x00000000006c8947 */ /* 0x000fea0003800000 */
[----:B------:R-:W-:Y:S01]  /*10d0*/  IMAD.MOV R3, RZ, RZ, -R13 ;  /* 0x000000ffff037224 */ /* 0x000fe200078e0a0d */
[----:B------:R-:W-:Y:S01]  /*10e0*/  DMUL.RP R8, R14, R8 ;  /* 0x000000080e087228 */ /* 0x000fe20000008000 */
[----:B------:R-:W-:-:S06]  /*10f0*/  IMAD.MOV.U32 R2, RZ, RZ, RZ ;  /* 0x000000ffff027224 */ /* 0x000fcc00078e00ff */
[----:B------:R-:W-:-:S03]  /*1100*/  DFMA R2, R16, -R2, R14 ;  /* 0x800000021002722b */ /* 0x000fc6000000000e */
[----:B------:R-:W-:-:S03]  /*1110*/  LOP3.LUT R7, R9, R7, RZ, 0x3c, !PT ;  /* 0x0000000709077212 */ /* 0x000fc600078e3cff */
[----:B------:R-:W-:-:S04]  /*1120*/  IADD3 R2, PT, PT, -R13, -0x43300000, RZ ;  /* 0xbcd000000d027810 */ /* 0x000fc80007ffe1ff */
[----:B------:R-:W-:-:S04]  /*1130*/  FSETP.NEU.AND P0, PT, |R3|, R2, PT ;  /* 0x000000020300720b */ /* 0x000fc80003f0d200 */
[----:B------:R-:W-:Y:S02]  /*1140*/  FSEL R16, R8, R16, !P0 ;  /* 0x0000001008107208 */ /* 0x000fe40004000000 */
[----:B------:R-:W-:Y:S01]  /*1150*/  FSEL R17, R7, R17, !P0 ;  /* 0x0000001107117208 */ /* 0x000fe20004000000 */
[----:B------:R-:W-:Y:S06]  /*1160*/  BRA `(.L_x_48) ;  /* 0x0000000000447947 */ /* 0x000fec0003800000 */
.L_x_47:
[----:B------:R-:W-:-:S14]  /*1170*/  DSETP.NAN.AND P0, PT, R8, R8, PT ;  /* 0x000000080800722a */ /* 0x000fdc0003f08000 */
[----:B------:R-:W-:Y:S05]  /*1180*/  @P0 BRA `(.L_x_49) ;  /* 0x0000000000340947 */ /* 0x000fea0003800000 */
[----:B------:R-:W-:Y:S01]  /*1190*/  ISETP.NE.AND P0, PT, R20, R21, PT ;  /* 0x000000151400720c */ /* 0x000fe20003f05270 */
[----:B------:R-:W-:Y:S02]  /*11a0*/  IMAD.MOV.U32 R16, RZ, RZ, 0x0 ;  /* 0x00000000ff107424 */ /* 0x000fe400078e00ff */
[----:B------:R-:W-:-:S10]  /*11b0*/  IMAD.MOV.U32 R17, RZ, RZ, -0x80000 ;  /* 0xfff80000ff117424 */ /* 0x000fd400078e00ff */
[----:B------:R-:W-:Y:S05]  /*11c0*/  @!P0 BRA `(.L_x_48) ;  /* 0x00000000002c8947 */ /* 0x000fea0003800000 */
[----:B------:R-:W-:Y:S02]  /*11d0*/  ISETP.NE.AND P0, PT, R20, 0x7ff00000, PT ;  /* 0x7ff000001400780c */ /* 0x000fe40003f05270 */
[----:B------:R-:W-:Y:S02]  /*11e0*/  LOP3.LUT R8, R9, 0x404e0000, RZ, 0x3c, !PT ;  /* 0x404e000009087812 */ /* 0x000fe400078e3cff */
[----:B------:R-:W-:Y:S02]  /*11f0*/  ISETP.EQ.OR P0, PT, R21, RZ, !P0 ;  /* 0x000000ff1500720c */ /* 0x000fe40004702670 */
[----:B------:R-:W-:-:S11]  /*1200*/  LOP3.LUT R17, R8, 0x80000000, RZ, 0xc0, !PT ;  /* 0x8000000008117812 */ /* 0x000fd600078ec0ff */
[----:B------:R-:W-:Y:S01]  /*1210*/  @P0 LOP3.LUT R2, R17, 0x7ff00000, RZ, 0xfc, !PT ;  /* 0x7ff0000011020812 */ /* 0x000fe200078efcff */
[----:B------:R-:W-:Y:S01]  /*1220*/  @!P0 IMAD.MOV.U32 R16, RZ, RZ, RZ ;  /* 0x000000ffff108224 */ /* 0x000fe200078e00ff */
[----:B------:R-:W-:-:S03]  /*1230*/  @P0 MOV R16, RZ ;  /* 0x000000ff00100202 */ /* 0x000fc60000000f00 */
[----:B------:R-:W-:Y:S01]  /*1240*/  @P0 IMAD.MOV.U32 R17, RZ, RZ, R2 ;  /* 0x000000ffff110224 */ /* 0x000fe200078e0002 */
[----:B------:R-:W-:Y:S06]  /*1250*/  BRA `(.L_x_48) ;  /* 0x0000000000087947 */ /* 0x000fec0003800000 */
.L_x_49:
[----:B------:R-:W-:Y:S01]  /*1260*/  LOP3.LUT R17, R9, 0x80000, RZ, 0xfc, !PT ;  /* 0x0008000009117812 */ /* 0x000fe200078efcff */
[----:B------:R-:W-:-:S07]  /*1270*/  IMAD.MOV.U32 R16, RZ, RZ, R8 ;  /* 0x000000ffff107224 */ /* 0x000fce00078e0008 */
.L_x_48:
[----:B------:R-:W-:Y:S05]  /*1280*/  BSYNC.RECONVERGENT B1 ;  /* 0x0000000000017941 */ /* 0x000fea0003800200 */
.L_x_46:
[----:B------:R-:W-:Y:S02]  /*1290*/  IMAD.MOV.U32 R13, RZ, RZ, 0x0 ;  /* 0x00000000ff0d7424 */ /* 0x000fe400078e00ff */
[----:B------:R-:W-:Y:S02]  /*12a0*/  IMAD.MOV.U32 R2, RZ, RZ, R16 ;  /* 0x000000ffff027224 */ /* 0x000fe400078e0010 */
[----:B------:R-:W-:Y:S01]  /*12b0*/  IMAD.MOV.U32 R3, RZ, RZ, R17 ;  /* 0x000000ffff037224 */ /* 0x000fe200078e0011 */
[----:B------:R-:W-:Y:S06]  /*12c0*/  RET.REL.NODEC R12 `(_Z16baygr2bgr_kernalPhS_iiffff) ;  /* 0xffffffec0c4c7950 */ /* 0x000fec0003c3ffff */
        .weak           $__internal_3_$__cuda_sm3x_div_rn_noftz_f32_slowpath
        .type           $__internal_3_$__cuda_sm3x_div_rn_noftz_f32_slowpath,@function
        .size           $__internal_3_$__cuda_sm3x_div_rn_noftz_f32_slowpath,(.L_x_87 - $__internal_3_$__cuda_sm3x_div_rn_noftz_f32_slowpath)
$__internal_3_$__cuda_sm3x_div_rn_noftz_f32_slowpath:
[--C-:B------:R-:W-:Y:S01]  /*12d0*/  SHF.R.U32.HI R7, RZ, 0x17, R0.reuse ;  /* 0x00000017ff077819 */ /* 0x100fe20000011600 */
[----:B------:R-:W-:Y:S01]  /*12e0*/  BSSY.RECONVERGENT B2, `(.L_x_50) ;  /* 0x0000063000027945 */ /* 0x000fe20003800200 */
[----:B------:R-:W-:Y:S02]  /*12f0*/  SHF.R.U32.HI R2, RZ, 0x17, R3 ;  /* 0x00000017ff027819 */ /* 0x000fe40000011603 */
[----:B------:R-:W-:Y:S02]  /*1300*/  LOP3.LUT R15, R7, 0xff, RZ, 0xc0, !PT ;  /* 0x000000ff070f7812 */ /* 0x000fe400078ec0ff */
[----:B------:R-:W-:Y:S01]  /*1310*/  LOP3.LUT R12, R2, 0xff, RZ, 0xc0, !PT ;  /* 0x000000ff020c7812 */ /* 0x000fe200078ec0ff */
[----:B------:R-:W-:Y:S01]  /*1320*/  IMAD.MOV.U32 R2, RZ, RZ, R0 ;  /* 0x000000ffff027224 */ /* 0x000fe200078e0000 */
[----:B------:R-:W-:-:S03]  /*1330*/  IADD3 R11, PT, PT, R15, -0x1, RZ ;  /* 0xffffffff0f0b7810 */ /* 0x000fc60007ffe0ff */
[----:B------:R-:W-:Y:S01]  /*1340*/  VIADD R9, R12, 0xffffffff ;  /* 0xffffffff0c097836 */ /* 0x000fe20000000000 */
        /* <DEDUP_REMOVED lines=25> */
[----:B------:R-:W-:-:S03]  /*14e0*/  @!P1 FFMA R2, R0, 1.84467440737095516160e+19, RZ ;  /* 0x5f80000000029823 */ /* 0x000fc600000000ff */
[----:B------:R-:W-:-:S07]  /*14f0*/  @!P1 IADD3 R7, PT, PT, R7, 0x40, RZ ;  /* 0x0000004007079810 */ /* 0x000fce0007ffe0ff */
.L_x_51:
[----:B------:R-:W-:Y:S01]  /*1500*/  LEA R9, R15, 0xc0800000, 0x17 ;  /* 0xc08000000f097811 */ /* 0x000fe200078eb8ff */
[----:B------:R-:W-:Y:S01]  /*1510*/  VIADD R12, R12, 0xffffff81 ;  /* 0xffffff810c0c7836 */ /* 0x000fe20000000000 */
[----:B------:R-:W-:Y:S03]  /*1520*/  BSSY.RECONVERGENT B3, `(.L_x_56) ;  /* 0x0000035000037945 */ /* 0x000fe60003800200 */
[----:B------:R-:W-:Y:S02]  /*1530*/  IMAD.IADD R9, R2, 0x1, -R9 ;  /* 0x0000000102097824 */ /* 0x000fe400078e0a09 */
[C---:B------:R-:W-:Y:S01]  /*1540*/  IMAD R2, R12.reuse, -0x800000, R3 ;  /* 0xff8000000c027824 */ /* 0x040fe200078e0203 */
[----:B------:R-:W-:Y:S01]  /*1550*/  IADD3 R12, PT, PT, R12, 0x7f, -R15 ;  /* 0x0000007f0c0c7810 */ /* 0x000fe20007ffe80f */
[----:B------:R-:W0:Y:S01]  /*1560*/  MUFU.RCP R11, R9 ;  /* 0x00000009000b7308 */ /* 0x000e220000001000 */
[----:B------:R-:W-:-:S03]  /*1570*/  FADD.FTZ R13, -R9, -RZ ;  /* 0x800000ff090d7221 */ /* 0x000fc60000010100 */
[----:B------:R-:W-:Y:S02]  /*1580*/  IMAD.IADD R12, R12, 0x1, R7 ;  /* 0x000000010c0c7824 */ /* 0x000fe400078e0207 */
[----:B0-----:R-:W-:-:S04]  /*1590*/  FFMA R14, R11, R13, 1 ;  /* 0x3f8000000b0e7423 */ /* 0x001fc8000000000d */
        /* <DEDUP_REMOVED lines=25> */
[----:B------:R-:W-:Y:S01]  /*1730*/  IADD3 R14, PT, PT, R9, 0x20, RZ ;  /* 0x00000020090e7810 */ /* 0x000fe20007ffe0ff */
[----:B------:R-:W-:Y:S01]  /*1740*/  IMAD.MOV R9, RZ, RZ, -R9 ;  /* 0x000000ffff097224 */ /* 0x000fe200078e0a09 */
[----:B------:R-:W-:-:S02]  /*1750*/  LOP3.LUT R7, R7, 0x800000, RZ, 0xfc, !PT ;  /* 0x0080000007077812 */ /* 0x000fc400078efcff */
[----:B------:R-:W-:Y:S02]  /*1760*/  FSETP.NEU.FTZ.AND P0, PT, R3, R12, PT ;  /* 0x0000000c0300720b */ /* 0x000fe40003f1d000 */
[----:B------:R-:W-:Y:S02]  /*1770*/  SHF.L.U32 R14, R7, R14, RZ ;  /* 0x0000000e070e7219 */ /* 0x000fe400000006ff */
[----:B------:R-:W-:Y:S02]  /*1780*/  SEL R12, R9, RZ, P2 ;  /* 0x000000ff090c7207 */ /* 0x000fe40001000000 */
[----:B------:R-:W-:Y:S02]  /*1790*/  ISETP.NE.AND P1, PT, R14, RZ, P1 ;  /* 0x000000ff0e00720c */ /* 0x000fe40000f25270 */
[----:B------:R-:W-:Y:S02]  /*17a0*/  SHF.R.U32.HI R12, RZ, R12, R7 ;  /* 0x0000000cff0c7219 */ /* 0x000fe40000011607 */
[----:B------:R-:W-:-:S02]  /*17b0*/  PLOP3.LUT P0, PT, P0, P1, PT, 0xf8, 0x8f ;  /* 0x00000000008f781c */ /* 0x000fc40000703f70 */
[----:B------:R-:W-:Y:S02]  /*17c0*/  SHF.R.U32.HI R14, RZ, 0x1, R12 ;  /* 0x00000001ff0e7819 */ /* 0x000fe4000001160c */
[----:B------:R-:W-:-:S04]  /*17d0*/  SEL R3, RZ, 0x1, !P0 ;  /* 0x00000001ff037807 */ /* 0x000fc80004000000 */
[----:B------:R-:W-:-:S04]  /*17e0*/  LOP3.LUT R3, R3, 0x1, R14, 0xf8, !PT ;  /* 0x0000000103037812 */ /* 0x000fc800078ef80e */
[----:B------:R-:W-:-:S05]  /*17f0*/  LOP3.LUT R3, R3, R12, RZ, 0xc0, !PT ;  /* 0x0000000c03037212 */ /* 0x000fca00078ec0ff */
[----:B------:R-:W-:-:S05]  /*1800*/  IMAD.IADD R3, R14, 0x1, R3 ;  /* 0x000000010e037824 */ /* 0x000fca00078e0203 */
[----:B------:R-:W-:Y:S01]  /*1810*/  LOP3.LUT R2, R3, R2, RZ, 0xfc, !PT ;  /* 0x0000000203027212 */ /* 0x000fe200078efcff */
[----:B------:R-:W-:Y:S06]  /*1820*/  BRA `(.L_x_59) ;  /* 0x0000000000107947 */ /* 0x000fec0003800000 */
.L_x_58:
[----:B------:R-:W-:-:S04]  /*1830*/  LOP3.LUT R2, R2, 0x80000000, RZ, 0xc0, !PT ;  /* 0x8000000002027812 */ /* 0x000fc800078ec0ff */
[----:B------:R-:W-:Y:S01]  /*1840*/  LOP3.LUT R2, R2, 0x7f800000, RZ, 0xfc, !PT ;  /* 0x7f80000002027812 */ /* 0x000fe200078efcff */
[----:B------:R-:W-:Y:S06]  /*1850*/  BRA `(.L_x_59) ;  /* 0x0000000000047947 */ /* 0x000fec0003800000 */
.L_x_57:
[----:B------:R-:W-:-:S07]  /*1860*/  IMAD R2, R12, 0x800000, R2 ;  /* 0x008000000c027824 */ /* 0x000fce00078e0202 */
.L_x_59:
[----:B------:R-:W-:Y:S05]  /*1870*/  BSYNC.RECONVERGENT B3 ;  /* 0x0000000000037941 */ /* 0x000fea0003800200 */
.L_x_56:
[----:B------:R-:W-:Y:S05]  /*1880*/  BRA `(.L_x_60) ;  /* 0x0000000000207947 */ /* 0x000fea0003800000 */
.L_x_55:
[----:B------:R-:W-:-:S04]  /*1890*/  LOP3.LUT R2, R2, 0x80000000, R3, 0x48, !PT ;  /* 0x8000000002027812 */ /* 0x000fc800078e4803 */
[----:B------:R-:W-:Y:S01]  /*18a0*/  LOP3.LUT R2, R2, 0x7f800000, RZ, 0xfc, !PT ;  /* 0x7f80000002027812 */ /* 0x000fe200078efcff */
[----:B------:R-:W-:Y:S06]  /*18b0*/  BRA `(.L_x_60) ;  /* 0x0000000000147947 */ /* 0x000fec0003800000 */
.L_x_54:
[----:B------:R-:W-:Y:S01]  /*18c0*/  LOP3.LUT R2, R2, 0x80000000, R3, 0x48, !PT ;  /* 0x8000000002027812 */ /* 0x000fe200078e4803 */
[----:B------:R-:W-:Y:S06]  /*18d0*/  BRA `(.L_x_60) ;  /* 0x00000000000c7947 */ /* 0x000fec0003800000 */
.L_x_53:
[----:B------:R-:W0:Y:S01]  /*18e0*/  MUFU.RSQ R2, -QNAN ;  /* 0xffc0000000027908 */ /* 0x000e220000001400 */
[----:B------:R-:W-:Y:S05]  /*18f0*/  BRA `(.L_x_60) ;  /* 0x0000000000047947 */ /* 0x000fea0003800000 */
.L_x_52:
[----:B------:R-:W-:-:S07]  /*1900*/  FADD.FTZ R2, R3, R0 ;  /* 0x0000000003027221 */ /* 0x000fce0000010000 */
.L_x_60:
[----:B------:R-:W-:Y:S05]  /*1910*/  BSYNC.RECONVERGENT B2 ;  /* 0x0000000000027941 */ /* 0x000fea0003800200 */
.L_x_50:
[----:B------:R-:W-:-:S04]  /*1920*/  IMAD.MOV.U32 R11, RZ, RZ, 0x0 ;  /* 0x00000000ff0b7424 */ /* 0x000fc800078e00ff */
[----:B0-----:R-:W-:Y:S05]  /*1930*/  RET.REL.NODEC R10 `(_Z16baygr2bgr_kernalPhS_iiffff) ;  /* 0xffffffe40ab07950 */ /* 0x001fea0003c3ffff */
.L_x_61:
        /* <DEDUP_REMOVED lines=12> */
.L_x_87:


//--------------------- .text._Z9bgr2rgbfpPhPfii  --------------------------
	.section	.text._Z9bgr2rgbfpPhPfii,"ax",@progbits
	.align	128
        .global         _Z9bgr2rgbfpPhPfii
        .type           _Z9bgr2rgbfpPhPfii,@function
        .size           _Z9bgr2rgbfpPhPfii,(.L_x_88 - _Z9bgr2rgbfpPhPfii)
        .other          _Z9bgr2rgbfpPhPfii,@"STO_CUDA_ENTRY STV_DEFAULT"
_Z9bgr2rgbfpPhPfii:
.text._Z9bgr2rgbfpPhPfii:
[----:B------:R-:W-:Y:S01]  /*0000*/  LDC R1, c[0x0][0x37c] ;  /* 0x0000df00ff017b82 */ /* 0x000fe20000000800 */
[----:B------:R-:W0:Y:S07]  /*0010*/  S2R R6, SR_TID.X ;  /* 0x0000000000067919 */ /* 0x000e2e0000002100 */
[----:B------:R-:W0:Y:S01]  /*0020*/  S2UR UR4, SR_CTAID.X ;  /* 0x00000000000479c3 */ /* 0x000e220000002500 */
[----:B------:R-:W1:Y:S07]  /*0030*/  LDCU.64 UR6, c[0x0][0x380] ;  /* 0x00007000ff0677ac */ /* 0x000e6e0008000a00 */
[----:B------:R-:W0:Y:S02]  /*0040*/  LDC R3, c[0x0][0x390] ;  /* 0x0000e400ff037b82 */ /* 0x000e240000000800 */
[----:B0-----:R-:W-:Y:S01]  /*0050*/  IMAD R6, R6, R3, UR4 ;  /* 0x0000000406067e24 */ /* 0x001fe2000f8e0203 */
[----:B------:R-:W0:Y:S03]  /*0060*/  LDCU.64 UR4, c[0x0][0x358] ;  /* 0x00006b00ff0477ac */ /* 0x000e260008000a00 */
[----:B------:R-:W-:-:S05]  /*0070*/  IMAD R0, R6, 0x3, RZ ;  /* 0x0000000306007824 */ /* 0x000fca00078e02ff */
[----:B-1----:R-:W-:-:S04]  /*0080*/  IADD3 R4, P0, PT, R0, UR6, RZ ;  /* 0x0000000600047c10 */ /* 0x002fc8000ff1e0ff */
[----:B------:R-:W-:-:S05]  /*0090*/  LEA.HI.X.SX32 R5, R0, UR7, 0x1, P0 ;  /* 0x0000000700057c11 */ /* 0x000fca00080f0eff */
[----:B0-----:R-:W2:Y:S01]  /*00a0*/  LDG.E.U8 R0, desc[UR4][R4.64+0x2] ;  /* 0x0000020404007981 */ /* 0x001ea2000c1e1100 */
[----:B------:R-:W-:Y:S01]  /*00b0*/  IMAD.MOV.U32 R3, RZ, RZ, 0x3b808081 ;  /* 0x3b808081ff037424 */ /* 0x000fe200078e00ff */
[----:B------:R-:W-:Y:S01]  /*00c0*/  BSSY.RECONVERGENT B0, `(.L_x_62) ;  /* 0x000000e000007945 */ /* 0x000fe20003800200 */
[----:B------:R-:W-:-:S04]  /*00d0*/  IMAD.MOV.U32 R7, RZ, RZ, 0x437f0000 ;  /* 0x437f0000ff077424 */ /* 0x000fc800078e00ff */
[----:B------:R-:W-:-:S04]  /*00e0*/  FFMA R2, R3, -R7, 1 ;  /* 0x3f80000003027423 */ /* 0x000fc80000000807 */
[----:B------:R-:W-:Y:S01]  /*00f0*/  FFMA R3, R2, R3, 0.0039215688593685626984 ;  /* 0x3b80808102037423 */ /* 0x000fe20000000003 */
[----:B--2---:R-:W-:-:S04]  /*0100*/  I2FP.F32.U32 R0, R0 ;  /* 0x0000000000007245 */ /* 0x004fc80000201000 */
[----:B------:R-:W0:Y:S01]  /*0110*/  FCHK P0, R0, 255 ;  /* 0x437f000000007902 */ /* 0x000e220000000000 */
[----:B------:R-:W-:-:S04]  /*0120*/  FFMA R2, R0, R3, RZ ;  /* 0x0000000300027223 */ /* 0x000fc800000000ff */
[----:B------:R-:W-:-:S04]  /*0130*/  FFMA R8, R2, -255, R0 ;  /* 0xc37f000002087823 */ /* 0x000fc80000000000 */
[----:B------:R-:W-:Y:S01]  /*0140*/  FFMA R2, R3, R8, R2 ;  /* 0x0000000803027223 */ /* 0x000fe20000000002 */
[----:B0-----:R-:W-:Y:S06]  /*0150*/  @!P0 BRA `(.L_x_63) ;  /* 0x0000000000108947 */ /* 0x001fec0003800000 */
[----:B------:R-:W-:Y:S01]  /*0160*/  IMAD.MOV.U32 R3, RZ, RZ, R0 ;  /* 0x000000ffff037224 */ /* 0x000fe200078e0000 */
[----:B------:R-:W-:-:S07]  /*0170*/  MOV R10, 0x190 ;  /* 0x00000190000a7802 */ /* 0x000fce0000000f00 */
[----:B------:R-:W-:Y:S05]  /*0180*/  CALL.REL.NOINC `($__internal_4_$__cuda_sm3x_div_rn_noftz_f32_slowpath) ;  /* 0x0000000000a87944 */ /* 0x000fea0003c00000 */
[----:B------:R-:W-:-:S07]  /*0190*/  IMAD.MOV.U32 R2, RZ, RZ, R0 ;  /* 0x000000ffff027224 */ /* 0x000fce00078e0000 */
.L_x_63:
[----:B------:R-:W-:Y:S05]  /*01a0*/  BSYNC.RECONVERGENT B0 ;  /* 0x0000000000007941 */ /* 0x000fea0003800200 */
.L_x_62:
[----:B------:R-:W2:Y:S01]  /*01b0*/  LDG.E.U8 R0, desc[UR4][R4.64+0x1] ;  /* 0x0000010404007981 */ /* 0x000ea2000c1e1100 */
[----:B------:R-:W-:Y:S01]  /*01c0*/  IMAD.MOV.U32 R8, RZ, RZ, 0x3b808081 ;  /* 0x3b808081ff087424 */ /* 0x000fe200078e00ff */
[----:B------:R-:W-:Y:S03]  /*01d0*/  BSSY.RECONVERGENT B0, `(.L_x_64) ;  /* 0x000000c000007945 */ /* 0x000fe60003800200 */
[----:B------:R-:W-:Y:S01]  /*01e0*/  FFMA R9, R8, -R7, 1 ;  /* 0x3f80000008097423 */ /* 0x000fe20000000807 */
[----:B--2---:R-:W-:-:S03]  /*01f0*/  I2FP.F32.U32 R3, R0 ;  /* 0x0000000000037245 */ /* 0x004fc60000201000 */
[----:B------:R-:W-:Y:S01]  /*0200*/  FFMA R0, R9, R8, 0.0039215688593685626984 ;  /* 0x3b80808109007423 */ /* 0x000fe20000000008 */
[----:B------:R-:W0:Y:S03]  /*0210*/  FCHK P0, R3, 255 ;  /* 0x437f000003007902 */ /* 0x000e260000000000 */
[----:B------:R-:W-:-:S04]  /*0220*/  FFMA R8, R0, R3, RZ ;  /* 0x0000000300087223 */ /* 0x000fc800000000ff */
[----:B------:R-:W-:-:S04]  /*0230*/  FFMA R9, R8, -255, R3 ;  /* 0xc37f000008097823 */ /* 0x000fc80000000003 */
[----:B------:R-:W-:Y:S01]  /*0240*/  FFMA R8, R0, R9, R8 ;  /* 0x0000000900087223 */ /* 0x000fe20000000008 */
[----:B0-----:R-:W-:Y:S06]  /*0250*/  @!P0 BRA `(.L_x_65) ;  /* 0x00000000000c8947 */ /* 0x001fec0003800000 */
[----:B------:R-:W-:-:S07]  /*0260*/  MOV R10, 0x280 ;  /* 0x00000280000a7802 */ /* 0x000fce0000000f00 */
[----:B------:R-:W-:Y:S05]  /*0270*/  CALL.REL.NOINC `($__internal_4_$__cuda_sm3x_div_rn_noftz_f32_slowpath) ;  /* 0x00000000006c7944 */ /* 0x000fea0003c00000 */
[----:B------:R-:W-:-:S07]  /*0280*/  IMAD.MOV.U32 R8, RZ, RZ, R0 ;  /* 0x000000ffff087224 */ /* 0x000fce00078e0000 */
.L_x_65:
[----:B------:R-:W-:Y:S05]  /*0290*/  BSYNC.RECONVERGENT B0 ;  /* 0x0000000000007941 */ /* 0x000fea0003800200 */
.L_x_64:
[----:B------:R-:W2:Y:S01]  /*02a0*/  LDG.E.U8 R4, desc[UR4][R4.64] ;  /* 0x0000000404047981 */ /* 0x000ea2000c1e1100 */
[----:B------:R-:W-:Y:S01]  /*02b0*/  HFMA2 R0, -RZ, RZ, 0.9375, -7.688999176025390625e-06 ;  /* 0x3b808081ff007431 */ /* 0x000fe200000001ff */
[----:B------:R-:W-:Y:S04]  /*02c0*/  BSSY.RECONVERGENT B0, `(.L_x_66) ;  /* 0x000000c000007945 */ /* 0x000fe80003800200 */
        /* <DEDUP_REMOVED lines=8> */
[----:B------:R-:W-:-:S07]  /*0350*/  MOV R10, 0x370 ;  /* 0x00000370000a7802 */ /* 0x000fce0000000f00 */
[----:B------:R-:W-:Y:S05]  /*0360*/  CALL.REL.NOINC `($__internal_4_$__cuda_sm3x_div_rn_noftz_f32_slowpath) ;  /* 0x0000000000307944 */ /* 0x000fea0003c00000 */
[----:B------:R-:W-:-:S07]  /*0370*/  IMAD.MOV.U32 R9, RZ, RZ, R0 ;  /* 0x000000ffff097224 */ /* 0x000fce00078e0000 */
.L_x_67:
[----:B------:R-:W-:Y:S05]  /*0380*/  BSYNC.RECONVERGENT B0 ;  /* 0x0000000000007941 */ /* 0x000fea0003800200 */
.L_x_66:
[----:B------:R-:W0:Y:S08]  /*0390*/  LDC.64 R4, c[0x0][0x388] ;  /* 0x0000e200ff047b82 */ /* 0x000e300000000a00 */
[----:B------:R-:W1:Y:S01]  /*03a0*/  LDC.64 R10, c[0x0][0x390] ;  /* 0x0000e400ff0a7b82 */ /* 0x000e620000000a00 */
[----:B0-----:R-:W-:-:S05]  /*03b0*/  IMAD.WIDE R6, R6, 0x4, R4 ;  /* 0x0000000406067825 */ /* 0x001fca00078e0204 */
[----:B------:R-:W-:Y:S01]  /*03c0*/  STG.E desc[UR4][R6.64], R2 ;  /* 0x0000000206007986 */ /* 0x000fe2000c101904 */
[----:B-1----:R-:W-:-:S04]  /*03d0*/  IMAD R11, R10, R11, RZ ;  /* 0x0000000b0a0b7224 */ /* 0x002fc800078e02ff */
[----:B------:R-:W-:-:S05]  /*03e0*/  IMAD.WIDE R4, R11, 0x4, R6 ;  /* 0x000000040b047825 */ /* 0x000fca00078e0206 */
[----:B------:R-:W-:Y:S01]  /*03f0*/  STG.E desc[UR4][R4.64], R8 ;  /* 0x0000000804007986 */ /* 0x000fe2000c101904 */
[----:B------:R-:W-:-:S05]  /*0400*/  IMAD.WIDE R10, R11, 0x4, R4 ;  /* 0x000000040b0a7825 */ /* 0x000fca00078e0204 */
[----:B------:R-:W-:Y:S01]  /*0410*/  STG.E desc[UR4][R10.64], R9 ;  /* 0x000000090a007986 */ /* 0x000fe2000c101904 */
[----:B------:R-:W-:Y:S05]  /*0420*/  EXIT ;  /* 0x000000000000794d */ /* 0x000fea0003800000 */
        .weak           $__internal_4_$__cuda_sm3x_div_rn_noftz_f32_slowpath
        .type           $__internal_4_$__cuda_sm3x_div_rn_noftz_f32_slowpath,@function
        .size           $__internal_4_$__cuda_sm3x_div_rn_noftz_f32_slowpath,(.L_x_88 - $__internal_4_$__cuda_sm3x_div_rn_noftz_f32_slowpath)
$__internal_4_$__cuda_sm3x_div_rn_noftz_f32_slowpath:
[----:B------:R-:W-:Y:S01]  /*0430*/  SHF.R.U32.HI R11, RZ, 0x17, R7 ;  /* 0x00000017ff0b7819 */ /* 0x000fe20000011607 */
[----:B------:R-:W-:Y:S01]  /*0440*/  BSSY.RECONVERGENT B1, `(.L_x_68) ;  /* 0x0000064000017945 */ /* 0x000fe20003800200 */
[----:B------:R-:W-:Y:S01]  /*0450*/  SHF.R.U32.HI R0, RZ, 0x17, R3 ;  /* 0x00000017ff007819 */ /* 0x000fe20000011603 */
[----:B------:R-:W-:Y:S01]  /*0460*/  IMAD.MOV.U32 R12, RZ, RZ, 0x437f0000 ;  /* 0x437f0000ff0c7424 */ /* 0x000fe200078e00ff */
        /* <DEDUP_REMOVED lines=8> */
[----:B------:R-:W-:Y:S02]  /*04f0*/  MOV R0, 0x437f0000 ;  /* 0x437f000000007802 */ /* 0x000fe40000000f00 */
        /* <DEDUP_REMOVED lines=23> */
.L_x_69:
[----:B------:R-:W-:Y:S01]  /*0670*/  LEA R13, R11, 0xc0800000, 0x17 ;  /* 0xc08000000b0d7811 */ /* 0x000fe200078eb8ff */
[----:B------:R-:W-:Y:S04]  /*0680*/  BSSY.RECONVERGENT B2, `(.L_x_74) ;  /* 0x0000036000027945 */ /* 0x000fe80003800200 */
[----:B------:R-:W-:Y:S01]  /*0690*/  IMAD.IADD R13, R12, 0x1, -R13 ;  /* 0x000000010c0d7824 */ /* 0x000fe200078e0a0d */
[----:B------:R-:W-:-:S03]  /*06a0*/  IADD3 R12, PT, PT, R16, -0x7f, RZ ;  /* 0xffffff81100c7810 */ /* 0x000fc60007ffe0ff */
[----:B------:R-:W0:Y:S01]  /*06b0*/  MUFU.RCP R14, R13 ;  /* 0x0000000d000e7308 */ /* 0x000e220000001000 */
[----:B------:R-:W-:Y:S01]  /*06c0*/  FADD.FTZ R15, -R13, -RZ ;  /* 0x800000ff0d0f7221 */ /* 0x000fe20000010100 */
[C---:B------:R-:W-:Y:S01]  /*06d0*/  IMAD R0, R12.reuse, -0x800000, R3 ;  /* 0xff8000000c007824 */ /* 0x040fe200078e0203 */
[----:B------:R-:W-:-:S05]  /*06e0*/  IADD3 R12, PT, PT, R12, 0x7f, -R11 ;  /* 0x0000007f0c0c7810 */ /* 0x000fca0007ffe80b */
        /* <DEDUP_REMOVED lines=27> */
[C---:B------:R-:W-:Y:S01]  /*08a0*/  VIADD R14, R11.reuse, 0x20 ;  /* 0x000000200b0e7836 */ /* 0x040fe20000000000 */
[----:B------:R-:W-:Y:S02]  /*08b0*/  IADD3 R11, PT, PT, -R11, RZ, RZ ;  /* 0x000000ff0b0b7210 */ /* 0x000fe40007ffe1ff */
        /* <DEDUP_REMOVED lines=14> */
.L_x_76:
[----:B------:R-:W-:-:S04]  /*09a0*/  LOP3.LUT R0, R0, 0x80000000, RZ, 0xc0, !PT ;  /* 0x8000000000007812 */ /* 0x000fc800078ec0ff */
[----:B------:R-:W-:Y:S01]  /*09b0*/  LOP3.LUT R0, R0, 0x7f800000, RZ, 0xfc, !PT ;  /* 0x7f80000000007812 */ /* 0x000fe200078efcff */
[----:B------:R-:W-:Y:S06]  /*09c0*/  BRA `(.L_x_77) ;  /* 0x0000000000047947 */ /* 0x000fec0003800000 */
.L_x_75:
[----:B------:R-:W-:-:S07]  /*09d0*/  IMAD R0, R12, 0x800000, R0 ;  /* 0x008000000c007824 */ /* 0x000fce00078e0200 */
.L_x_77:
[----:B------:R-:W-:Y:S05]  /*09e0*/  BSYNC.RECONVERGENT B2 ;  /* 0x0000000000027941 */ /* 0x000fea0003800200 */
.L_x_74:
[----:B------:R-:W-:Y:S05]  /*09f0*/  BRA `(.L_x_78) ;  /* 0x0000000000207947 */ /* 0x000fea0003800000 */
.L_x_73:
[----:B------:R-:W-:-:S04]  /*0a00*/  LOP3.LUT R0, R12, 0x80000000, R3, 0x48, !PT ;  /* 0x800000000c007812 */ /* 0x000fc800078e4803 */
[----:B------:R-:W-:Y:S01]  /*0a10*/  LOP3.LUT R0, R0, 0x7f800000, RZ, 0xfc, !PT ;  /* 0x7f80000000007812 */ /* 0x000fe200078efcff */
[----:B------:R-:W-:Y:S06]  /*0a20*/  BRA `(.L_x_78) ;  /* 0x0000000000147947 */ /* 0x000fec0003800000 */
.L_x_72:
[----:B------:R-:W-:Y:S01]  /*0a30*/  LOP3.LUT R0, R12, 0x80000000, R3, 0x48, !PT ;  /* 0x800000000c007812 */ /* 0x000fe200078e4803 */
[----:B------:R-:W-:Y:S06]  /*0a40*/  BRA `(.L_x_78) ;  /* 0x00000000000c7947 */ /* 0x000fec0003800000 */
.L_x_71:
[----:B------:R-:W0:Y:S01]  /*0a50*/  MUFU.RSQ R0, -QNAN ;  /* 0xffc0000000007908 */ /* 0x000e220000001400 */
[----:B------:R-:W-:Y:S05]  /*0a60*/  BRA `(.L_x_78) ;  /* 0x0000000000047947 */ /* 0x000fea0003800000 */
.L_x_70:
[----:B------:R-:W-:-:S07]  /*0a70*/  FADD.FTZ R0, R3, R0 ;  /* 0x0000000003007221 */ /* 0x000fce0000010000 */
.L_x_78:
[----:B------:R-:W-:Y:S05]  /*0a80*/  BSYNC.RECONVERGENT B1 ;  /* 0x0000000000017941 */ /* 0x000fea0003800200 */
.L_x_68:
[----:B------:R-:W-:-:S04]  /*0a90*/  IMAD.MOV.U32 R11, RZ, RZ, 0x0 ;  /* 0x00000000ff0b7424 */ /* 0x000fc800078e00ff */
[----:B0-----:R-:W-:Y:S05]  /*0aa0*/  RET.REL.NODEC R10 `(_Z9bgr2rgbfpPhPfii) ;  /* 0xfffffff40a547950 */ /* 0x001fea0003c3ffff */
.L_x_79:
        /* <DEDUP_REMOVED lines=13> */
.L_x_88:


//--------------------- .text._Z15yuyv2bgr_kernalPhS_ii --------------------------
	.section	.text._Z15yuyv2bgr_kernalPhS_ii,"ax",@progbits
	.align	128
        .global         _Z15yuyv2bgr_kernalPhS_ii
        .type           _Z15yuyv2bgr_kernalPhS_ii,@function
        .size           _Z15yuyv2bgr_kernalPhS_ii,(.L_x_93 - _Z15yuyv2bgr_kernalPhS_ii)
        .other          _Z15yuyv2bgr_kernalPhS_ii,@"STO_CUDA_ENTRY STV_DEFAULT"
_Z15yuyv2bgr_kernalPhS_ii:
.text._Z15yuyv2bgr_kernalPhS_ii:
[----:B------:R-:W-:Y:S01]  /*0000*/  LDC R1, c[0x0][0x37c] ;  /* 0x0000df00ff017b82 */ /* 0x000fe20000000800 */
[----:B------:R-:W0:Y:S07]  /*0010*/  S2R R2, SR_TID.X ;  /* 0x0000000000027919 */ /* 0x000e2e0000002100 */
[----:B------:R-:W0:Y:S01]  /*0020*/  S2UR UR4, SR_CTAID.X ;  /* 0x00000000000479c3 */ /* 0x000e220000002500 */
[----:B------:R-:W1:Y:S01]  /*0030*/  LDCU.64 UR8, c[0x0][0x380] ;  /* 0x00007000ff0877ac */ /* 0x000e620008000a00 */
[----:B------:R-:W2:Y:S06]  /*0040*/  LDCU.64 UR6, c[0x0][0x358] ;  /* 0x00006b00ff0677ac */ /* 0x000eac0008000a00 */
[----:B------:R-:W0:Y:S02]  /*0050*/  LDC R3, c[0x0][0x390] ;  /* 0x0000e400ff037b82 */ /* 0x000e240000000800 */
[----:B0-----:R-:W-:-:S05]  /*0060*/  IMAD R2, R2, R3, UR4 ;  /* 0x0000000402027e24 */ /* 0x001fca000f8e0203 */
[----:B------:R-:W-:-:S04]  /*0070*/  SHF.L.U32 R0, R2, 0x1, RZ ;  /* 0x0000000102007819 */ /* 0x000fc800000006ff */
[----:B-1----:R-:W-:-:S04]  /*0080*/  IADD3 R4, P0, PT, R0, UR8, RZ ;  /* 0x0000000800047c10 */ /* 0x002fc8000ff1e0ff */
[----:B------:R-:W-:-:S05]  /*0090*/  LEA.HI.X.SX32 R5, R0, UR9, 0x1, P0 ;  /* 0x0000000900057c11 */ /* 0x000fca00080f0eff */
[----:B--2---:R0:W5:Y:S01]  /*00a0*/  LDG.E.U8 R3, desc[UR6][R4.64] ;  /* 0x0000000604037981 */ /* 0x004162000c1e1100 */
[----:B------:R-:W-:Y:S01]  /*00b0*/  ULOP3.LUT UP0, UR4, UR4, 0x1, URZ, 0xc0, !UPT ;  /* 0x0000000104047892 */ /* 0x000fe2000f80c0ff */
[----:B------:R-:W-:-:S08]  /*00c0*/  HFMA2 R0, -RZ, RZ, 1.875, 0 ;  /* 0x3f800000ff007431 */ /* 0x000fd000000001ff */
[----:B0-----:R-:W-:Y:S05]  /*00d0*/  BRA.U !UP0, `(.L_x_80) ;  /* 0x0000000108a87547 */ /* 0x001fea000b800000 */
[----:B------:R-:W-:-:S04]  /*00e0*/  I2FP.F32.U32 R6, UR4 ;  /* 0x0000000400067c45 */ /* 0x000fc80008201000 */
[----:B------:R-:W-:-:S13]  /*00f0*/  FSETP.NAN.AND P0, PT, |R6|, |R6|, PT ;  /* 0x400000060600720b */ /* 0x000fda0003f08200 */
[----:B------:R-:W-:Y:S01]  /*0100*/  @P0 FADD R0, R6, -1 ;  /* 0xbf80000006000421 */ /* 0x000fe20000000000 */
[----:B------:R-:W-:Y:S06]  /*0110*/  @P0 BRA `(.L_x_80) ;  /* 0x0000000000980947 */ /* 0x000fec0003800000 */
[----:B------:R-:W-:-:S13]  /*0120*/  FSETP.NEU.AND P0, PT, |R6|, +INF , PT ;  /* 0x7f8000000600780b */ /* 0x000fda0003f0d200 */
[----:B------:R-:W-:Y:S05]  /*0130*/  @!P0 BRA `(.L_x_80) ;  /* 0x0000000000908947 */ /* 0x000fea0003800000 */
[----:B------:R-:W-:Y:S01]  /*0140*/  FFMA R0, RZ, 1.4426950216293334961, RZ ;  /* 0x3fb8aa3bff007823 */ /* 0x000fe200000000ff */
[----:B------:R-:W-:-:S03]  /*0150*/  FMUL R12, R6, 0.5 ;  /* 0x3f000000060c7820 */ /* 0x000fc60000400000 */
[----:B------:R-:W-:-:S03]  /*0160*/  FADD R0, RZ, R0 ;  /* 0x00000000ff007221 */ /* 0x000fc60000000000 */
[----:B------:R-:W0:Y:S01]  /*0170*/  FRND.TRUNC R12, R12 ;  /* 0x0000000c000c7307 */ /* 0x000e22000020d000 */
[----:B------:R-:W-:-:S04]  /*0180*/  FFMA R0, RZ, RZ, R0 ;  /* 0x000000ffff007223 */ /* 0x000fc80000000000 */
[----:B------:R-:W-:-:S04]  /*0190*/  FFMA R0, RZ, RZ, R0 ;  /* 0x000000ffff007223 */ /* 0x000fc80000000000 */
[----:B------:R-:W-:-:S04]  /*01a0*/  FADD R7, RZ, R0 ;  /* 0x00000000ff077221 */ /* 0x000fc80000000000 */
[-C--:B------:R-:W-:Y:S01]  /*01b0*/  FMUL R9, R6, R7.reuse ;  /* 0x0000000706097220 */ /* 0x080fe20000400000 */
[----:B------:R-:W-:Y:S01]  /*01c0*/  FADD R11, -RZ, R7 ;  /* 0x00000007ff0b7221 */ /* 0x000fe20000000100 */
[----:B0-----:R-:W-:Y:S02]  /*01d0*/  FADD R13, R12, R12 ;  /* 0x0000000c0c0d7221 */ /* 0x001fe40000000000 */
[----:B------:R-:W0:Y:S01]  /*01e0*/  FRND R8, R9 ;  /* 0x0000000900087307 */ /* 0x000e220000201000 */
[----:B------:R-:W-:Y:S01]  /*01f0*/  FADD R0, R0, -R11 ;  /* 0x8000000b00007221 */ /* 0x000fe20000000000 */
[C---:B------:R-:W-:Y:S01]  /*0200*/  FFMA R7, R6.reuse, R7, -R9 ;  /* 0x0000000706077223 */ /* 0x040fe20000000809 */
[----:B------:R-:W-:Y:S01]  /*0210*/  MOV R11, 0x391fcb8e ;  /* 0x391fcb8e000b7802 */ /* 0x000fe20000000f00 */
[C---:B------:R-:W-:Y:S01]  /*0220*/  FADD R13, R6.reuse, -R13 ;  /* 0x8000000d060d7221 */ /* 0x040fe20000000000 */
[----:B------:R-:W-:Y:S01]  /*0230*/  FSETP.GT.AND P0, PT, |R9|, 152, PT ;  /* 0x431800000900780b */ /* 0x000fe20003f04200 */
[----:B------:R-:W-:-:S02]  /*0240*/  FFMA R7, R6, R0, R7 ;  /* 0x0000000006077223 */ /* 0x000fc40000000007 */
[----:B------:R-:W1:Y:S01]  /*0250*/  F2I.NTZ R10, R9 ;  /* 0x00000009000a7305 */ /* 0x000e620000203100 */
[----:B0-----:R-:W-:Y:S01]  /*0260*/  FADD R0, R9, -R8 ;  /* 0x8000000809007221 */ /* 0x001fe20000000000 */
[----:B------:R-:W-:-:S03]  /*0270*/  FSETP.GT.AND P1, PT, R8, RZ, PT ;  /* 0x000000ff0800720b */ /* 0x000fc60003f24000 */
[----:B------:R-:W-:-:S04]  /*0280*/  FADD R0, R0, R7 ;  /* 0x0000000700007221 */ /* 0x000fc80000000000 */
[----:B------:R-:W-:-:S04]  /*0290*/  FFMA R7, R0, R11, 0.0013391353422775864601 ;  /* 0x3aaf85ed00077423 */ /* 0x000fc8000000000b */
[----:B------:R-:W-:-:S04]  /*02a0*/  FFMA R7, R0, R7, 0.0096188392490148544312 ;  /* 0x3c1d985600077423 */ /* 0x000fc80000000007 */
[----:B------:R-:W-:-:S04]  /*02b0*/  FFMA R7, R0, R7, 0.055503588169813156128 ;  /* 0x3d6357bb00077423 */ /* 0x000fc80000000007 */
[C---:B------:R-:W-:Y:S01]  /*02c0*/  FFMA R11, R0.reuse, R7, 0.24022644758224487305 ;  /* 0x3e75fdec000b7423 */ /* 0x040fe20000000007 */
[----:B------:R-:W-:Y:S02]  /*02d0*/  SEL R7, RZ, 0x83000000, P1 ;  /* 0x83000000ff077807 */ /* 0x000fe40000800000 */
[----:B------:R-:W-:Y:S01]  /*02e0*/  FSETP.GEU.AND P1, PT, R9, RZ, PT ;  /* 0x000000ff0900720b */ /* 0x000fe20003f2e000 */
[----:B------:R-:W-:Y:S01]  /*02f0*/  FFMA R11, R0, R11, 0.69314718246459960938 ;  /* 0x3f317218000b7423 */ /* 0x000fe2000000000b */
[----:B-1----:R-:W-:Y:S01]  /*0300*/  LEA R10, R10, -R7, 0x17 ;  /* 0x800000070a0a7211 */ /* 0x002fe200078eb8ff */
[----:B------:R-:W-:Y:S02]  /*0310*/  VIADD R8, R7, 0x7f000000 ;  /* 0x7f00000007087836 */ /* 0x000fe40000000000 */
[----:B------:R-:W-:Y:S01]  /*0320*/  FFMA R11, R0, R11, 1 ;  /* 0x3f800000000b7423 */ /* 0x000fe2000000000b */
[----:B------:R-:W-:Y:S02]  /*0330*/  FSEL R0, RZ, +INF , !P1 ;  /* 0x7f800000ff007808 */ /* 0x000fe40004800000 */
[----:B------:R-:W-:Y:S01]  /*0340*/  FSETP.NEU.AND P1, PT, |R13|, 1, PT ;  /* 0x3f8000000d00780b */ /* 0x000fe20003f2d200 */
[----:B------:R-:W-:-:S04]  /*0350*/  FMUL R11, R8, R11 ;  /* 0x0000000b080b7220 */ /* 0x000fc80000400000 */
[----:B------:R-:W-:-:S05]  /*0360*/  @!P0 FMUL R0, R10, R11 ;  /* 0x0000000b0a008220 */ /* 0x000fca0000400000 */
[----:B------:R-:W-:-:S07]  /*0370*/  FSEL R0, R0, -R0, P1 ;  /* 0x8000000000007208 */ /* 0x000fce0000800000 */
.L_x_80:
[----:B------:R-:W0:Y:S02]  /*0380*/  F2I.TRUNC.NTZ R7, R0 ;  /* 0x0000000000077305 */ /* 0x000e24000020f100 */
[----:B0-----:R-:W-:-:S04]  /*0390*/  IADD3 R4, P0, PT, R7, R4, RZ ;  /* 0x0000000407047210 */ /* 0x001fc80007f1e0ff */
[----:B------:R-:W-:-:S05]  /*03a0*/  LEA.HI.X.SX32 R5, R7, R5, 0x1, P0 ;  /* 0x0000000507057211 */ /* 0x000fca00000f0eff */
[----:B------:R-:W2:Y:S04]  /*03b0*/  LDG.E.U8 R8, desc[UR6][R4.64] ;  /* 0x0000000604087981 */ /* 0x000ea8000c1e1100 */
[----:B------:R-:W3:Y:S01]  /*03c0*/  LDG.E.U8 R9, desc[UR6][R4.64+0x2] ;  /* 0x0000020604097981 */ /* 0x000ee2000c1e1100 */
[----:B-----5:R-:W-:Y:S01]  /*03d0*/  VIADD R3, R3, 0xfffffff0 ;  /* 0xfffffff003037836 */ /* 0x020fe20000000000 */
[----:B------:R-:W-:Y:S01]  /*03e0*/  UMOV UR4, 0x76c8b439 ;  /* 0x76c8b43900047882 */ /* 0x000fe20000000000 */
[----:B------:R-:W-:Y:S01]  /*03f0*/  UMOV UR5, 0x3ff29fbe ;  /* 0x3ff29fbe00057882 */ /* 0x000fe20000000000 */
[----:B------:R-:W-:Y:S01]  /*0400*/  UMOV UR8, 0x9374bc6a ;  /* 0x9374bc6a00087882 */ /* 0x000fe20000000000 */
[----:B------:R0:W1:Y:S01]  /*0410*/  I2F.F64 R6, R3 ;  /* 0x0000000300067312 */ /* 0x0000620000201c00 */
[----:B------:R-:W-:Y:S01]  /*0420*/  UMOV UR9, 0x3fea0418 ;  /* 0x3fea041800097882 */ /* 0x000fe20000000000 */
[----:B0-----:R-:W-:Y:S01]  /*0430*/  IMAD R3, R2, 0x3, RZ ;  /* 0x0000000302037824 */ /* 0x001fe200078e02ff */
[----:B-1----:R-:W-:Y:S01]  /*0440*/  DMUL R6, R6, UR4 ;  /* 0x0000000406067c28 */ /* 0x002fe20008000000 */
[----:B------:R-:W-:Y:S01]  /*0450*/  UMOV UR4, 0x4bc6a7f0 ;  /* 0x4bc6a7f000047882 */ /* 0x000fe20000000000 */
[----:B------:R-:W-:Y:S01]  /*0460*/  UMOV UR5, 0x3ff98937 ;  /* 0x3ff9893700057882 */ /* 0x000fe20000000000 */
[----:B--2---:R-:W-:-:S02]  /*0470*/  IADD3 R10, PT, PT, R8, -0x80, RZ ;  /* 0xffffff80080a7810 */ /* 0x004fc40007ffe0ff */
[----:B---3--:R-:W-:-:S04]  /*0480*/  IADD3 R9, PT, PT, R9, -0x80, RZ ;  /* 0xffffff8009097810 */ /* 0x008fc80007ffe0ff */
[----:B------:R-:W0:Y:S08]  /*0490*/  I2F.F64 R10, R10 ;  /* 0x0000000a000a7312 */ /* 0x000e300000201c00 */
[----:B------:R-:W1:Y:S01]  /*04a0*/  I2F.F64 R8, R9 ;  /* 0x0000000900087312 */ /* 0x000e620000201c00 */
[----:B0-----:R-:W-:Y:S01]  /*04b0*/  DFMA R12, R10, UR4, R6 ;  /* 0x000000040a0c7c2b */ /* 0x001fe20008000006 */
[----:B------:R-:W-:Y:S01]  /*04c0*/  UMOV UR4, 0x2f1a9fbe ;  /* 0x2f1a9fbe00047882 */ /* 0x000fe20000000000 */
[----:B------:R-:W-:-:S02]  /*04d0*/  UMOV UR5, 0x400024dd ;  /* 0x400024dd00057882 */ /* 0x000fc40000000000 */
[--C-:B-1----:R-:W-:Y:S01]  /*04e0*/  DFMA R4, R8, UR4, R6.reuse ;  /* 0x0000000408047c2b */ /* 0x102fe20008000006 */
[----:B------:R-:W-:Y:S01]  /*04f0*/  UMOV UR4, 0xdd2f1aa0 ;  /* 0xdd2f1aa000047882 */ /* 0x000fe20000000000 */
[----:B------:R-:W-:Y:S01]  /*0500*/  DFMA R6, R10, -UR8, R6 ;  /* 0x800000080a067c2b */ /* 0x000fe20008000006 */
[----:B------:R-:W-:-:S03]  /*0510*/  UMOV UR5, 0x3fd90624 ;  /* 0x3fd9062400057882 */ /* 0x000fc60000000000 */
[----:B------:R-:W0:Y:S04]  /*0520*/  F2F.F32.F64 R12, R12 ;  /* 0x0000000c000c7310 */ /* 0x000e280000301000 */
[----:B------:R-:W-:Y:S01]  /*0530*/  DFMA R6, R8, -UR4, R6 ;  /* 0x8000000408067c2b */ /* 0x000fe20008000006 */
[----:B------:R-:W1:Y:S03]  /*0540*/  LDCU.64 UR4, c[0x0][0x388] ;  /* 0x00007100ff0477ac */ /* 0x000e660008000a00 */
[----:B------:R-:W2:Y:S08]  /*0550*/  F2F.F32.F64 R4, R4 ;  /* 0x0000000400047310 */ /* 0x000eb00000301000 */
[----:B------:R-:W3:Y:S08]  /*0560*/  F2F.F32.F64 R6, R6 ;  /* 0x0000000600067310 */ /* 0x000ef00000301000 */
[----:B0-----:R-:W0:Y:S01]  /*0570*/  F2I.TRUNC.NTZ R9, R12 ;  /* 0x0000000c00097305 */ /* 0x001e22000020f100 */
[----:B-1----:R-:W-:-:S04]  /*0580*/  IADD3 R2, P0, PT, R3, UR4, RZ ;  /* 0x0000000403027c10 */ /* 0x002fc8000ff1e0ff */
[----:B------:R-:W-:-:S03]  /*0590*/  LEA.HI.X.SX32 R3, R3, UR5, 0x1, P0 ;  /* 0x0000000503037c11 */ /* 0x000fc600080f0eff */
[----:B--2---:R-:W1:Y:S01]  /*05a0*/  F2I.TRUNC.NTZ R0, R4 ;  /* 0x0000000400007305 */ /* 0x004e62000020f100 */
[----:B0-----:R-:W-:-:S07]  /*05b0*/  VIMNMX R9, PT, PT, RZ, R9, !PT ;  /* 0x00000009ff097248 */ /* 0x001fce0007fe0100 */
[----:B---3--:R-:W0:Y:S01]  /*05c0*/  F2I.TRUNC.NTZ R8, R6 ;  /* 0x0000000600087305 */ /* 0x008e22000020f100 */
[----:B------:R-:W-:Y:S02]  /*05d0*/  VIMNMX R9, PT, PT, R9, 0xff, PT ;  /* 0x000000ff09097848 */ /* 0x000fe40003fe0100 */
[----:B-1----:R-:W-:-:S03]  /*05e0*/  VIMNMX R0, PT, PT, RZ, R0, !PT ;  /* 0x00000000ff007248 */ /* 0x002fc60007fe0100 */
[----:B------:R-:W-:Y:S01]  /*05f0*/  STG.E.U8 desc[UR6][R2.64], R9 ;  /* 0x0000000902007986 */ /* 0x000fe2000c101106 */
[----:B------:R-:W-:Y:S02]  /*0600*/  VIMNMX R5, PT, PT, R0, 0xff, PT ;  /* 0x000000ff00057848 */ /* 0x000fe40003fe0100 */
[----:B0-----:R-:W-:-:S03]  /*0610*/  VIMNMX R8, PT, PT, RZ, R8, !PT ;  /* 0x00000008ff087248 */ /* 0x001fc60007fe0100 */
[----:B------:R-:W-:Y:S01]  /*0620*/  STG.E.U8 desc[UR6][R2.64+0x2], R5 ;  /* 0x0000020502007986 */ /* 0x000fe2000c101106 */
[----:B------:R-:W-:-:S05]  /*0630*/  VIMNMX R7, PT, PT, R8, 0xff, PT ;  /* 0x000000ff08077848 */ /* 0x000fca0003fe0100 */
[----:B------:R-:W-:Y:S01]  /*0640*/  STG.E.U8 desc[UR6][R2.64+0x1], R7 ;  /* 0x0000010702007986 */ /* 0x000fe2000c101106 */
[----:B------:R-:W-:Y:S05]  /*0650*/  EXIT ;  /* 0x000000000000794d */ /* 0x000fea0003800000 */
.L_x_81:
        /* <DEDUP_REMOVED lines=10> */
.L_x_93:


//--------------------- .text._Z15yuyv2yuv_kernalPhS_ii --------------------------
	.section	.text._Z15yuyv2yuv_kernalPhS_ii,"ax",@progbits
	.align	128
        .global         _Z15yuyv2yuv_kernalPhS_ii
        .type           _Z15yuyv2yuv_kernalPhS_ii,@function
        .size           _Z15yuyv2yuv_kernalPhS_ii,(.L_x_94 - _Z15yuyv2yuv_kernalPhS_ii)
        .other          _Z15yuyv2yuv_kernalPhS_ii,@"STO_CUDA_ENTRY STV_DEFAULT"
_Z15yuyv2yuv_kernalPhS_ii:
.text._Z15yuyv2yuv_kernalPhS_ii:
[----:B------:R-:W-:Y:S01]  /*0000*/  LDC R1, c[0x0][0x37c] ;  /* 0x0000df00ff017b82 */ /* 0x000fe20000000800 */
[----:B------:R-:W0:Y:S07]  /*0010*/  S2R R0, SR_TID.X ;  /* 0x0000000000007919 */ /* 0x000e2e0000002100 */
[----:B------:R-:W0:Y:S01]  /*0020*/  S2UR UR4, SR_CTAID.X ;  /* 0x00000000000479c3 */ /* 0x000e220000002500 */
[----:B------:R-:W1:Y:S01]  /*0030*/  LDCU.128 UR8, c[0x0][0x380] ;  /* 0x00007000ff0877ac */ /* 0x000e620008000c00 */
[----:B------:R-:W2:Y:S06]  /*0040*/  LDCU.64 UR6, c[0x0][0x358] ;  /* 0x00006b00ff0677ac */ /* 0x000eac0008000a00 */
[----:B------:R-:W0:Y:S02]  /*0050*/  LDC R3, c[0x0][0x390] ;  /* 0x0000e400ff037b82 */ /* 0x000e240000000800 */
[----:B0-----:R-:W-:-:S05]  /*0060*/  IMAD R0, R0, R3, UR4 ;  /* 0x0000000400007e24 */ /* 0x001fca000f8e0203 */
[----:B------:R-:W-:-:S04]  /*0070*/  SHF.L.U32 R2, R0, 0x1, RZ ;  /* 0x0000000100027819 */ /* 0x000fc800000006ff */
[----:B-1----:R-:W-:-:S04]  /*0080*/  IADD3 R4, P0, PT, R2, UR8, RZ ;  /* 0x0000000802047c10 */ /* 0x002fc8000ff1e0ff */
[----:B------:R-:W-:-:S05]  /*0090*/  LEA.HI.X.SX32 R5, R2, UR9, 0x1, P0 ;  /* 0x0000000902057c11 */ /* 0x000fca00080f0eff */
[----:B--2---:R-:W2:Y:S01]  /*00a0*/  LDG.E.U8 R7, desc[UR6][R4.64] ;  /* 0x0000000604077981 */ /* 0x004ea2000c1e1100 */
[----:B------:R-:W-:Y:S01]  /*00b0*/  LEA R0, R0, R0, 0x1 ;  /* 0x0000000000007211 */ /* 0x000fe200078e08ff */
[----:B------:R-:W-:-:S03]  /*00c0*/  ULOP3.LUT UP0, UR4, UR4, 0x1, URZ, 0xc0, !UPT ;  /* 0x0000000104047892 */ /* 0x000fc6000f80c0ff */
[----:B------:R-:W-:-:S04]  /*00d0*/  IADD3 R2, P0, PT, R0, UR10, RZ ;  /* 0x0000000a00027c10 */ /* 0x000fc8000ff1e0ff */
[----:B------:R-:W-:Y:S01]  /*00e0*/  LEA.HI.X.SX32 R3, R0, UR11, 0x1, P0 ;  /* 0x0000000b00037c11 */ /* 0x000fe200080f0eff */
[----:B------:R-:W-:-:S04]  /*00f0*/  HFMA2 R0, -RZ, RZ, 1.875, 0 ;  /* 0x3f800000ff007431 */ /* 0x000fc800000001ff */
[----:B--2---:R0:W-:Y:S01]  /*0100*/  STG.E.U8 desc[UR6][R2.64], R7 ;  /* 0x0000000702007986 */ /* 0x0041e2000c101106 */
[----:B------:R-:W-:Y:S05]  /*0110*/  BRA.U !UP0, `(.L_x_82) ;  /* 0x0000000108a87547 */ /* 0x000fea000b800000 */
        /* <DEDUP_REMOVED lines=9> */
[----:B------:R-:W1:Y:S01]  /*01b0*/  FRND.TRUNC R12, R12 ;  /* 0x0000000c000c7307 */ /* 0x000e62000020d000 */
[----:B------:R-:W-:-:S04]  /*01c0*/  FFMA R0, RZ, RZ, R0 ;  /* 0x000000ffff007223 */ /* 0x000fc80000000000 */
[----:B------:R-:W-:-:S04]  /*01d0*/  FFMA R0, RZ, RZ, R0 ;  /* 0x000000ffff007223 */ /* 0x000fc80000000000 */
[----:B0-----:R-:W-:-:S04]  /*01e0*/  FADD R7, RZ, R0 ;  /* 0x00000000ff077221 */ /* 0x001fc80000000000 */
[-C--:B------:R-:W-:Y:S01]  /*01f0*/  FMUL R9, R6, R7.reuse ;  /* 0x0000000706097220 */ /* 0x080fe20000400000 */
[----:B------:R-:W-:Y:S01]  /*0200*/  FADD R11, -RZ, R7 ;  /* 0x00000007ff0b7221 */ /* 0x000fe20000000100 */
[----:B-1----:R-:W-:Y:S02]  /*0210*/  FADD R13, R12, R12 ;  /* 0x0000000c0c0d7221 */ /* 0x002fe40000000000 */
        /* <DEDUP_REMOVED lines=18> */
[----:B------:R-:W-:Y:S02]  /*0340*/  IADD3 R8, PT, PT, R7, 0x7f000000, RZ ;  /* 0x7f00000007087810 */ /* 0x000fe40007ffe0ff */
[----:B-1----:R-:W-:Y:S01]  /*0350*/  LEA R10, R10, -R7, 0x17 ;  /* 0x800000070a0a7211 */ /* 0x002fe200078eb8ff */
[----:B------:R-:W-:Y:S01]  /*0360*/  FFMA R11, R0, R11, 1 ;  /* 0x3f800000000b7423 */ /* 0x000fe2000000000b */
[----:B------:R-:W-:Y:S02]  /*0370*/  FSEL R0, RZ, +INF , !P1 ;  /* 0x7f800000ff007808 */ /* 0x000fe40004800000 */
[----:B------:R-:W-:Y:S01]  /*0380*/  FSETP.NEU.AND P1, PT, |R13|, 1, PT ;  /* 0x3f8000000d00780b */ /* 0x000fe20003f2d200 */
[----:B------:R-:W-:-:S04]  /*0390*/  FMUL R11, R8, R11 ;  /* 0x0000000b080b7220 */ /* 0x000fc80000400000 */
[----:B------:R-:W-:-:S05]  /*03a0*/  @!P0 FMUL R0, R10, R11 ;  /* 0x0000000b0a008220 */ /* 0x000fca0000400000 */
[----:B------:R-:W-:-:S07]  /*03b0*/  FSEL R0, R0, -R0, P1 ;  /* 0x8000000000007208 */ /* 0x000fce0000800000 */
.L_x_82:
[----:B0-----:R-:W0:Y:S02]  /*03c0*/  F2I.TRUNC.NTZ R7, R0 ;  /* 0x0000000000077305 */ /* 0x001e24000020f100 */
[----:B0-----:R-:W-:-:S04]  /*03d0*/  IADD3 R4, P0, PT, R7, R4, RZ ;  /* 0x0000000407047210 */ /* 0x001fc80007f1e0ff */
[----:B------:R-:W-:-:S05]  /*03e0*/  LEA.HI.X.SX32 R5, R7, R5, 0x1, P0 ;  /* 0x0000000507057211 */ /* 0x000fca00000f0eff */
[----:B------:R-:W2:Y:S04]  /*03f0*/  LDG.E.U8 R7, desc[UR6][R4.64] ;  /* 0x0000000604077981 */ /* 0x000ea8000c1e1100 */
[----:B--2---:R-:W-:Y:S04]  /*0400*/  STG.E.U8 desc[UR6][R2.64+0x1], R7 ;  /* 0x0000010702007986 */ /* 0x004fe8000c101106 */
[----:B------:R-:W2:Y:S04]  /*0410*/  LDG.E.U8 R9, desc[UR6][R4.64+0x2] ;  /* 0x0000020604097981 */ /* 0x000ea8000c1e1100 */
[----:B--2---:R-:W-:Y:S01]  /*0420*/  STG.E.U8 desc[UR6][R2.64+0x2], R9 ;  /* 0x0000020902007986 */ /* 0x004fe2000c101106 */
[----:B------:R-:W-:Y:S05]  /*0430*/  EXIT ;  /* 0x000000000000794d */ /* 0x000fea0003800000 */
.L_x_83:
        /* <DEDUP_REMOVED lines=12> */
.L_x_94:


//--------------------- .nv.shared.reserved.0     --------------------------
	.section	.nv.shared.reserved.0,"aw",@nobits
	.weak		__nv_reservedSMEM_offset_0_alias
	.size		__nv_reservedSMEM_offset_0_alias, 0, 64
	.other		__nv_reservedSMEM_offset_0_alias,@"STO_CUDA_RESERVED_SHARED STV_DEFAULT"
__nv_reservedSMEM_offset_0_alias:
	.zero		0
	.zero		64


//--------------------- .nv.constant0._Z20resize_packed_kernalIhEvPT_iiS1_ii --------------------------
	.section	.nv.constant0._Z20resize_packed_kernalIhEvPT_iiS1_ii,"a",@progbits
	.sectionflags	@""
	.align	4
.nv.constant0._Z20resize_packed_kernalIhEvPT_iiS1_ii:
	.zero		928


//--------------------- .nv.constant0._Z20resize_packed_kernalIfEvPT_iiS1_ii --------------------------
	.section	.nv.constant0._Z20resize_packed_kernalIfEvPT_iiS1_ii,"a",@progbits
	.sectionflags	@""
	.align	4
.nv.constant0._Z20resize_packed_kernalIfEvPT_iiS1_ii:
	.zero		928


//--------------------- .nv.constant0._Z16baygr2bgr_kernalPhS_iiffff --------------------------
	.section	.nv.constant0._Z16baygr2bgr_kernalPhS_iiffff,"a",@progbits
	.sectionflags	@""
	.align	4
.nv.constant0._Z16baygr2bgr_kernalPhS_iiffff:
	.zero		936


//--------------------- .nv.constant0._Z9bgr2rgbfpPhPfii --------------------------
	.section	.nv.constant0._Z9bgr2rgbfpPhPfii,"a",@progbits
	.sectionflags	@""
	.align	4
.nv.constant0._Z9bgr2rgbfpPhPfii:
	.zero		920


//--------------------- .nv.constant0._Z15yuyv2bgr_kernalPhS_ii --------------------------
	.section	.nv.constant0._Z15yuyv2bgr_kernalPhS_ii,"a",@progbits
	.sectionflags	@""
	.align	4
.nv.constant0._Z15yuyv2bgr_kernalPhS_ii:
	.zero		920


//--------------------- .nv.constant0._Z15yuyv2yuv_kernalPhS_ii --------------------------
	.section	.nv.constant0._Z15yuyv2yuv_kernalPhS_ii,"a",@progbits
	.sectionflags	@""
	.align	4
.nv.constant0._Z15yuyv2yuv_kernalPhS_ii:
	.zero		920


//--------------------- SYMBOLS --------------------------

	.type		.nv.reservedSmem.offset0,@object
	.size		.nv.reservedSmem.offset0,0x4
